	.target	sm_90a

	.elftype	@"ET_EXEC"


//--------------------- .note.nv.tkinfo           --------------------------
	.section	.note.nv.tkinfo,"",@"SHT_NOTE"
	.sectionflags	@"SHF_NOTE_NV_TKINFO"
	.tkinfo
        /*0018*/ 	.word	0x00000002
        /*0030*/ 	.string	""
        /*0030*/ 	.string	"ptxas"
        /*0030*/ 	.string	"Cuda compilation tools, release 13.0, V13.0.88"
        /*0030*/ 	.string	"Build cuda_13.0.r13.0/compiler.36424714_0"
        /*0030*/ 	.string	"-arch sm_90a -m 64 "



//--------------------- .note.nv.cuinfo           --------------------------
	.section	.note.nv.cuinfo,"",@"SHT_NOTE"
	.sectionflags	@"SHF_NOTE_NV_CUINFO"
        /*0018*/ 	.short	0x0002
        /*001a*/ 	.short	0x005a
        /*001c*/ 	.short	0x0082
	.zero		2


//--------------------- .nv.info                  --------------------------
	.section	.nv.info,"",@"SHT_CUDA_INFO"
	.align	4


	//----- nvinfo : EIATTR_REGCOUNT
	.align		4
        /*0000*/ 	.byte	0x04, 0x2f
        /*0002*/ 	.short	(.L_12 - .L_11)
	.align		4
.L_11:
        /*0004*/ 	.word	index@(_ZN7cutlass13device_kernelINS_4gemm6kernel13GemmUniversalIN4cute5tupleIJiiiiEEENS1_10collective13CollectiveMmaINS1_37MainloopSm90TmaGmmaWarpSpecializedFP8ILi14ENS5_IJNS4_1CILi1EEESB_SB_EEENS1_35KernelTmaWarpSpecializedCooperativeEEENS5_IJNSA_ILi256EEENSA_ILi240EEENSA_ILi32EEEEEENS_12float_e4m3_tENS5_IJlSB_lEEESJ_SK_NS4_8TiledMMAINS4_8MMA_AtomIJNS4_4SM904GMMA30MMA_64x16x32_F32E4M3E4M3_SS_TNILNSO_7ScaleInE1ELSQ_1EEEEEENS4_6LayoutINS5_IJNSA_ILi2EEESB_SB_EEENS5_IJSB_NSA_ILi0EEESW_EEEEENS5_IJNS4_10UnderscoreESZ_SZ_EEEEENS4_13SM90_TMA_LOADENS4_14ComposedLayoutINS4_7SwizzleILi1ELi4ELi3EEENS4_18smem_ptr_flag_bitsILi8EEENST_INS5_IJNSA_ILi8EEESH_EEENS5_IJSH_SB_EEEEEEEvNS4_8identityES12_S1C_vS1D_EENS_8epilogue10collective6detail29Sm90TmaWarpSpecializedAdapterINS1G_15DefaultEpilogueISJ_SK_SK_NS1F_6thread17LinearCombinationISJ_Li1EffLNS1K_9ScaleType4KindE0ELNS_15FloatRoundStyleE2ESJ_EENS1_15EpilogueDefaultEEEEEvvEEEEvNT_6ParamsE)
        /*0008*/ 	.word	0x000000a8


	//----- nvinfo : EIATTR_FRAME_SIZE
	.align		4
.L_12:
        /*000c*/ 	.byte	0x04, 0x11
        /*000e*/ 	.short	(.L_14 - .L_13)
	.align		4
.L_13:
        /*0010*/ 	.word	index@(_ZN7cutlass13device_kernelINS_4gemm6kernel13GemmUniversalIN4cute5tupleIJiiiiEEENS1_10collective13CollectiveMmaINS1_37MainloopSm90TmaGmmaWarpSpecializedFP8ILi14ENS5_IJNS4_1CILi1EEESB_SB_EEENS1_35KernelTmaWarpSpecializedCooperativeEEENS5_IJNSA_ILi256EEENSA_ILi240EEENSA_ILi32EEEEEENS_12float_e4m3_tENS5_IJlSB_lEEESJ_SK_NS4_8TiledMMAINS4_8MMA_AtomIJNS4_4SM904GMMA30MMA_64x16x32_F32E4M3E4M3_SS_TNILNSO_7ScaleInE1ELSQ_1EEEEEENS4_6LayoutINS5_IJNSA_ILi2EEESB_SB_EEENS5_IJSB_NSA_ILi0EEESW_EEEEENS5_IJNS4_10UnderscoreESZ_SZ_EEEEENS4_13SM90_TMA_LOADENS4_14ComposedLayoutINS4_7SwizzleILi1ELi4ELi3EEENS4_18smem_ptr_flag_bitsILi8EEENST_INS5_IJNSA_ILi8EEESH_EEENS5_IJSH_SB_EEEEEEEvNS4_8identityES12_S1C_vS1D_EENS_8epilogue10collective6detail29Sm90TmaWarpSpecializedAdapterINS1G_15DefaultEpilogueISJ_SK_SK_NS1F_6thread17LinearCombinationISJ_Li1EffLNS1K_9ScaleType4KindE0ELNS_15FloatRoundStyleE2ESJ_EENS1_15EpilogueDefaultEEEEEvvEEEEvNT_6ParamsE)
        /*0014*/ 	.word	0x000004a8


	//----- nvinfo : EIATTR_MIN_STACK_SIZE
	.align		4
.L_14:
        /*0018*/ 	.byte	0x04, 0x12
        /*001a*/ 	.short	(.L_16 - .L_15)
	.align		4
.L_15:
        /*001c*/ 	.word	index@(_ZN7cutlass13device_kernelINS_4gemm6kernel13GemmUniversalIN4cute5tupleIJiiiiEEENS1_10collective13CollectiveMmaINS1_37MainloopSm90TmaGmmaWarpSpecializedFP8ILi14ENS5_IJNS4_1CILi1EEESB_SB_EEENS1_35KernelTmaWarpSpecializedCooperativeEEENS5_IJNSA_ILi256EEENSA_ILi240EEENSA_ILi32EEEEEENS_12float_e4m3_tENS5_IJlSB_lEEESJ_SK_NS4_8TiledMMAINS4_8MMA_AtomIJNS4_4SM904GMMA30MMA_64x16x32_F32E4M3E4M3_SS_TNILNSO_7ScaleInE1ELSQ_1EEEEEENS4_6LayoutINS5_IJNSA_ILi2EEESB_SB_EEENS5_IJSB_NSA_ILi0EEESW_EEEEENS5_IJNS4_10UnderscoreESZ_SZ_EEEEENS4_13SM90_TMA_LOADENS4_14ComposedLayoutINS4_7SwizzleILi1ELi4ELi3EEENS4_18smem_ptr_flag_bitsILi8EEENST_INS5_IJNSA_ILi8EEESH_EEENS5_IJSH_SB_EEEEEEEvNS4_8identityES12_S1C_vS1D_EENS_8epilogue10collective6detail29Sm90TmaWarpSpecializedAdapterINS1G_15DefaultEpilogueISJ_SK_SK_NS1F_6thread17LinearCombinationISJ_Li1EffLNS1K_9ScaleType4KindE0ELNS_15FloatRoundStyleE2ESJ_EENS1_15EpilogueDefaultEEEEEvvEEEEvNT_6ParamsE)
        /*0020*/ 	.word	0x000004a8
.L_16:


//--------------------- .nv.compat                --------------------------
	.section	.nv.compat,"",@"SHT_CUDA_COMPAT_INFO"
	.align	4
        /*0000*/ 	.byte	0x02, 0x09, 0x01, 0x00, 0x02, 0x02, 0x04, 0x00, 0x02, 0x05, 0x05, 0x00, 0x03, 0x07, 0x01, 0x01
        /*0010*/ 	.byte	0x02, 0x03, 0x01, 0x00, 0x02, 0x06, 0x01, 0x00, 0x04, 0x0b, 0x08, 0x00, 0x00, 0x00, 0x00, 0x00
        /*0020*/ 	.byte	0x00, 0x00, 0x00, 0x00


//--------------------- .nv.info._ZN7cutlass13device_kernelINS_4gemm6kernel13GemmUniversalIN4cute5tupleIJiiiiEEENS1_10collective13CollectiveMmaINS1_37MainloopSm90TmaGmmaWarpSpecializedFP8ILi14ENS5_IJNS4_1CILi1EEESB_SB_EEENS1_35KernelTmaWarpSpecializedCooperativeEEENS5_IJNSA_ILi256EEENSA_ILi240EEENSA_ILi32EEEEEENS_12float_e4m3_tENS5_IJlSB_lEEESJ_SK_NS4_8TiledMMAINS4_8MMA_AtomIJNS4_4SM904GMMA30MMA_64x16x32_F32E4M3E4M3_SS_TNILNSO_7ScaleInE1ELSQ_1EEEEEENS4_6LayoutINS5_IJNSA_ILi2EEESB_SB_EEENS5_IJSB_NSA_ILi0EEESW_EEEEENS5_IJNS4_10UnderscoreESZ_SZ_EEEEENS4_13SM90_TMA_LOADENS4_14ComposedLayoutINS4_7SwizzleILi1ELi4ELi3EEENS4_18smem_ptr_flag_bitsILi8EEENST_INS5_IJNSA_ILi8EEESH_EEENS5_IJSH_SB_EEEEEEEvNS4_8identityES12_S1C_vS1D_EENS_8epilogue10collective6detail29Sm90TmaWarpSpecializedAdapterINS1G_15DefaultEpilogueISJ_SK_SK_NS1F_6thread17LinearCombinationISJ_Li1EffLNS1K_9ScaleType4KindE0ELNS_15FloatRoundStyleE2ESJ_EENS1_15EpilogueDefaultEEEEEvvEEEEvNT_6ParamsE --------------------------
	.section	.nv.info._ZN7cutlass13device_kernelINS_4gemm6kernel13GemmUniversalIN4cute5tupleIJiiiiEEENS1_10collective13CollectiveMmaINS1_37MainloopSm90TmaGmmaWarpSpecializedFP8ILi14ENS5_IJNS4_1CILi1EEESB_SB_EEENS1_35KernelTmaWarpSpecializedCooperativeEEENS5_IJNSA_ILi256EEENSA_ILi240EEENSA_ILi32EEEEEENS_12float_e4m3_tENS5_IJlSB_lEEESJ_SK_NS4_8TiledMMAINS4_8MMA_AtomIJNS4_4SM904GMMA30MMA_64x16x32_F32E4M3E4M3_SS_TNILNSO_7ScaleInE1ELSQ_1EEEEEENS4_6LayoutINS5_IJNSA_ILi2EEESB_SB_EEENS5_IJSB_NSA_ILi0EEESW_EEEEENS5_IJNS4_10UnderscoreESZ_SZ_EEEEENS4_13SM90_TMA_LOADENS4_14ComposedLayoutINS4_7SwizzleILi1ELi4ELi3EEENS4_18smem_ptr_flag_bitsILi8EEENST_INS5_IJNSA_ILi8EEESH_EEENS5_IJSH_SB_EEEEEEEvNS4_8identityES12_S1C_vS1D_EENS_8epilogue10collective6detail29Sm90TmaWarpSpecializedAdapterINS1G_15DefaultEpilogueISJ_SK_SK_NS1F_6thread17LinearCombinationISJ_Li1EffLNS1K_9ScaleType4KindE0ELNS_15FloatRoundStyleE2ESJ_EENS1_15EpilogueDefaultEEEEEvvEEEEvNT_6ParamsE,"",@"SHT_CUDA_INFO"
	.sectionflags	@""
	.align	4


	//----- nvinfo : EIATTR_CUDA_API_VERSION
	.align		4
        /*0000*/ 	.byte	0x04, 0x37
        /*0002*/ 	.short	(.L_18 - .L_17)
.L_17:
        /*0004*/ 	.word	0x00000082


	//----- nvinfo : EIATTR_KPARAM_INFO
	.align		4
.L_18:
        /*0008*/ 	.byte	0x04, 0x17
        /*000a*/ 	.short	(.L_20 - .L_19)
.L_19:
        /*000c*/ 	.word	0x00000000
        /*0010*/ 	.short	0x0000
        /*0012*/ 	.short	0x0070
        /*0014*/ 	.byte	0x00, 0xf0, 0x01, 0x10


	//----- nvinfo : EIATTR_SPARSE_MMA_MASK
	.align		4
.L_20:
        /*0018*/ 	.byte	0x03, 0x50
        /*001a*/ 	.short	0x0000


	//----- nvinfo : EIATTR_MAXREG_COUNT
	.align		4
        /*001c*/ 	.byte	0x03, 0x1b
        /*001e*/ 	.short	0x00a8


	//----- nvinfo : EIATTR_NUM_BARRIERS
	.align		4
        /*0020*/ 	.byte	0x02, 0x4c
        /*0022*/ 	.byte	0x01
	.zero		1


	//----- nvinfo : EIATTR_ANNOTATIONS
	.align		4
        /*0024*/ 	.byte	0x04, 0x55
        /*0026*/ 	.short	(.L_22 - .L_21)


	//   ....[0]....
.L_21:
        /*0028*/ 	.word	0x00000001
        /*002c*/ 	.byte	0x50, 0x02, 0x00, 0x00, 0x01, 0x00, 0x00, 0x00, 0x20, 0x07, 0x00, 0x00, 0x01, 0x00, 0x00, 0x00
        /* <DEDUP_REMOVED lines=1178> */
        /*49dc*/ 	.byte	0x30, 0x28, 0x02, 0x00


	//----- nvinfo : EIATTR_MERCURY_ISA_VERSION
	.align		4
.L_22:
        /*49e0*/ 	.byte	0x03, 0x5f
        /*49e2*/ 	.short	0x0101


	//----- nvinfo : EIATTR_INT_WARP_WIDE_INSTR_OFFSETS
	.align		4
        /*49e4*/ 	.byte	0x04, 0x31
        /*49e6*/ 	.short	(.L_24 - .L_23)


	//   ....[0]....
.L_23:
        /*49e8*/ 	.word	0x000005f0


	//   ....[1]....
        /*49ec*/ 	.word	0x00000600


	//   ....[2]....
        /*49f0*/ 	.word	0x00000730


	//----- nvinfo : EIATTR_COOP_GROUP_MASK_REGIDS
	.align		4
.L_24:
        /*49f4*/ 	.byte	0x04, 0x29
        /*49f6*/ 	.short	(.L_26 - .L_25)


	//   ....[0]....
.L_25:
        /*49f8*/ 	.word	0xffffffff


	//   ....[1]....
        /*49fc*/ 	.word	0xffffffff


	//   ....[2]....
        /*4a00*/ 	.word	0xffffffff


	//   ....[3]....
        /*4a04*/ 	.word	0xffffffff


	//   ....[4]....
        /*4a08*/ 	.word	0xffffffff


	//----- nvinfo : EIATTR_COOP_GROUP_INSTR_OFFSETS
	.align		4
.L_26:
        /*4a0c*/ 	.byte	0x04, 0x28
        /*4a0e*/ 	.short	(.L_28 - .L_27)


	//   ....[0]....
.L_27:
        /*4a10*/ 	.word	0x00000070


	//   ....[1]....
        /*4a14*/ 	.word	0x00000080


	//   ....[2]....
        /*4a18*/ 	.word	0x000001a0


	//   ....[3]....
        /*4a1c*/ 	.word	0x00000540


	//   ....[4]....
        /*4a20*/ 	.word	0x000022a0


	//----- nvinfo : EIATTR_REG_RECONFIG
	.align		4
.L_28:
        /*4a24*/ 	.byte	0x01, 0x54
	.zero		2


	//----- nvinfo : EIATTR_MBARRIER_INSTR_OFFSETS
	.align		4
        /*4a28*/ 	.byte	0x04, 0x39
        /*4a2a*/ 	.short	(.L_30 - .L_29)


	//   ....[0]....
.L_29:
        /*4a2c*/ 	.word	0x00000360
        /*4a30*/ 	.word	0x000000ff
        /*4a34*/ 	.word	0x00000000
        /*4a38*/ 	.short	0x0100
        /*4a3a*/ 	.byte	0x09
	.zero		1


	//   ....[1]....
        /*4a3c*/ 	.word	0x00000370
        /*4a40*/ 	.word	0x000000ff
        /*4a44*/ 	.word	0x00000070
        /*4a48*/ 	.short	0x0100
        /*4a4a*/ 	.byte	0x09
	.zero		1


	//   ....[2]....
        /*4a4c*/ 	.word	0x00000380
        /*4a50*/ 	.word	0x000000ff
        /*4a54*/ 	.word	0x00000008
        /*4a58*/ 	.short	0x0100
        /*4a5a*/ 	.byte	0x09
	.zero		1


	//   ....[3]....
        /*4a5c*/ 	.word	0x00000390
        /*4a60*/ 	.word	0x000000ff
        /*4a64*/ 	.word	0x00000078
        /*4a68*/ 	.short	0x0100
        /*4a6a*/ 	.byte	0x09
	.zero		1


	//   ....[4]....
        /*4a6c*/ 	.word	0x000003a0
        /*4a70*/ 	.word	0x000000ff
        /*4a74*/ 	.word	0x00000010
        /*4a78*/ 	.short	0x0100
        /*4a7a*/ 	.byte	0x09
	.zero		1


	//   ....[5]....
        /*4a7c*/ 	.word	0x000003b0
        /*4a80*/ 	.word	0x000000ff
        /*4a84*/ 	.word	0x00000080
        /*4a88*/ 	.short	0x0100
        /*4a8a*/ 	.byte	0x09
	.zero		1


	//   ....[6]....
        /*4a8c*/ 	.word	0x000003c0
        /*4a90*/ 	.word	0x000000ff
        /*4a94*/ 	.word	0x00000018
        /*4a98*/ 	.short	0x0100
        /*4a9a*/ 	.byte	0x09
	.zero		1


	//   ....[7]....
        /*4a9c*/ 	.word	0x000003d0
        /*4aa0*/ 	.word	0x000000ff
        /*4aa4*/ 	.word	0x00000088
        /*4aa8*/ 	.short	0x0100
        /*4aaa*/ 	.byte	0x09
	.zero		1


	//   ....[8]....
        /*4aac*/ 	.word	0x000003e0
        /*4ab0*/ 	.word	0x000000ff
        /*4ab4*/ 	.word	0x00000020
        /*4ab8*/ 	.short	0x0100
        /*4aba*/ 	.byte	0x09
	.zero		1


	//   ....[9]....
        /*4abc*/ 	.word	0x000003f0
        /*4ac0*/ 	.word	0x000000ff
        /*4ac4*/ 	.word	0x00000090
        /*4ac8*/ 	.short	0x0100
        /*4aca*/ 	.byte	0x09
	.zero		1


	//   ....[10]....
        /*4acc*/ 	.word	0x00000400
        /*4ad0*/ 	.word	0x000000ff
        /*4ad4*/ 	.word	0x00000028
        /*4ad8*/ 	.short	0x0100
        /*4ada*/ 	.byte	0x09
	.zero		1


	//   ....[11]....
        /*4adc*/ 	.word	0x00000410
        /*4ae0*/ 	.word	0x000000ff
        /*4ae4*/ 	.word	0x00000098
        /*4ae8*/ 	.short	0x0100
        /*4aea*/ 	.byte	0x09
	.zero		1


	//   ....[12]....
        /*4aec*/ 	.word	0x00000420
        /*4af0*/ 	.word	0x000000ff
        /*4af4*/ 	.word	0x00000030
        /*4af8*/ 	.short	0x0100
        /*4afa*/ 	.byte	0x09
	.zero		1


	//   ....[13]....
        /*4afc*/ 	.word	0x00000430
        /*4b00*/ 	.word	0x000000ff
        /*4b04*/ 	.word	0x000000a0
        /*4b08*/ 	.short	0x0100
        /*4b0a*/ 	.byte	0x09
	.zero		1


	//   ....[14]....
        /*4b0c*/ 	.word	0x00000440
        /*4b10*/ 	.word	0x000000ff
        /*4b14*/ 	.word	0x00000038
        /*4b18*/ 	.short	0x0100
        /*4b1a*/ 	.byte	0x09
	.zero		1


	//   ....[15]....
        /*4b1c*/ 	.word	0x00000450
        /*4b20*/ 	.word	0x000000ff
        /*4b24*/ 	.word	0x000000a8
        /*4b28*/ 	.short	0x0100
        /*4b2a*/ 	.byte	0x09
	.zero		1


	//   ....[16]....
        /*4b2c*/ 	.word	0x00000460
        /*4b30*/ 	.word	0x000000ff
        /*4b34*/ 	.word	0x00000040
        /*4b38*/ 	.short	0x0100
        /*4b3a*/ 	.byte	0x09
	.zero		1


	//   ....[17]....
        /*4b3c*/ 	.word	0x00000470
        /*4b40*/ 	.word	0x000000ff
        /*4b44*/ 	.word	0x000000b0
        /*4b48*/ 	.short	0x0100
        /*4b4a*/ 	.byte	0x09
	.zero		1


	//   ....[18]....
        /*4b4c*/ 	.word	0x00000480
        /*4b50*/ 	.word	0x000000ff
        /*4b54*/ 	.word	0x00000048
        /*4b58*/ 	.short	0x0100
        /*4b5a*/ 	.byte	0x09
	.zero		1


	//   ....[19]....
        /*4b5c*/ 	.word	0x00000490
        /*4b60*/ 	.word	0x000000ff
        /*4b64*/ 	.word	0x000000b8
        /*4b68*/ 	.short	0x0100
        /*4b6a*/ 	.byte	0x09
	.zero		1


	//   ....[20]....
        /*4b6c*/ 	.word	0x000004a0
        /*4b70*/ 	.word	0x000000ff
        /*4b74*/ 	.word	0x00000050
        /*4b78*/ 	.short	0x0100
        /*4b7a*/ 	.byte	0x09
	.zero		1


	//   ....[21]....
        /*4b7c*/ 	.word	0x000004b0
        /*4b80*/ 	.word	0x000000ff
        /*4b84*/ 	.word	0x000000c0
        /*4b88*/ 	.short	0x0100
        /*4b8a*/ 	.byte	0x09
	.zero		1


	//   ....[22]....
        /*4b8c*/ 	.word	0x000004c0
        /*4b90*/ 	.word	0x000000ff
        /*4b94*/ 	.word	0x00000058
        /*4b98*/ 	.short	0x0100
        /*4b9a*/ 	.byte	0x09
	.zero		1


	//   ....[23]....
        /*4b9c*/ 	.word	0x000004d0
        /*4ba0*/ 	.word	0x000000ff
        /*4ba4*/ 	.word	0x000000c8
        /*4ba8*/ 	.short	0x0100
        /*4baa*/ 	.byte	0x09
	.zero		1


	//   ....[24]....
        /*4bac*/ 	.word	0x000004e0
        /*4bb0*/ 	.word	0x000000ff
        /*4bb4*/ 	.word	0x00000060
        /*4bb8*/ 	.short	0x0100
        /*4bba*/ 	.byte	0x09
	.zero		1


	//   ....[25]....
        /*4bbc*/ 	.word	0x000004f0
        /*4bc0*/ 	.word	0x000000ff
        /*4bc4*/ 	.word	0x000000d0
        /*4bc8*/ 	.short	0x0100
        /*4bca*/ 	.byte	0x09
	.zero		1


	//   ....[26]....
        /*4bcc*/ 	.word	0x00000500
        /*4bd0*/ 	.word	0x000000ff
        /*4bd4*/ 	.word	0x00000068
        /*4bd8*/ 	.short	0x0100
        /*4bda*/ 	.byte	0x09
	.zero		1


	//   ....[27]....
        /*4bdc*/ 	.word	0x00000510
        /*4be0*/ 	.word	0x000000ff
        /*4be4*/ 	.word	0x000000d8
        /*4be8*/ 	.short	0x0100
        /*4bea*/ 	.byte	0x09
	.zero		1


	//   ....[28]....
        /*4bec*/ 	.word	0x00000760
        /*4bf0*/ 	.word	0x000000ff
        /*4bf4*/ 	.word	0x000000f0
        /*4bf8*/ 	.short	0x0100
        /*4bfa*/ 	.byte	0x06
	.zero		1


	//   ....[29]....
        /*4bfc*/ 	.word	0x00000770
        /*4c00*/ 	.word	0x000000ff
        /*4c04*/ 	.word	0x000000f8
        /*4c08*/ 	.short	0x0100
        /*4c0a*/ 	.byte	0x06
	.zero		1


	//   ....[30]....
        /*4c0c*/ 	.word	0x00002bd0
        /*4c10*/ 	.word	0x000000ff
        /*4c14*/ 	.word	0x00000000
        /*4c18*/ 	.short	0x010a
        /*4c1a*/ 	.byte	0x08
	.zero		1


	//   ....[31]....
        /*4c1c*/ 	.word	0x00002c40
        /*4c20*/ 	.word	0x000000ff
        /*4c24*/ 	.word	0x00000000
        /*4c28*/ 	.short	0x010a
        /*4c2a*/ 	.byte	0x08
	.zero		1


	//   ....[32]....
        /*4c2c*/ 	.word	0x00006ad0
        /*4c30*/ 	.word	0x000000ff
        /*4c34*/ 	.word	0x00000000
        /*4c38*/ 	.short	0x010a
        /*4c3a*/ 	.byte	0x0a
	.zero		1


	//   ....[33]....
        /*4c3c*/ 	.word	0x00006b10
        /*4c40*/ 	.word	0x000000ff
        /*4c44*/ 	.word	0x00000000
        /*4c48*/ 	.short	0x010a
        /*4c4a*/ 	.byte	0x0a
	.zero		1


	//   ....[34]....
        /*4c4c*/ 	.word	0x0000ade0
        /*4c50*/ 	.word	0x000000ff
        /*4c54*/ 	.word	0x00000000
        /*4c58*/ 	.short	0x0101
        /*4c5a*/ 	.byte	0x09
	.zero		1


	//   ....[35]....
        /*4c5c*/ 	.word	0x0000e0f0
        /*4c60*/ 	.word	0x000000ff
        /*4c64*/ 	.word	0x00000000
        /*4c68*/ 	.short	0x0101
        /*4c6a*/ 	.byte	0x0a
	.zero		1


	//   ....[36]....
        /*4c6c*/ 	.word	0x00021490
        /*4c70*/ 	.word	0x0000000e
        /*4c74*/ 	.word	0x00000070
        /*4c78*/ 	.short	0x010a
        /*4c7a*/ 	.byte	0x3f
	.zero		1


	//   ....[37]....
        /*4c7c*/ 	.word	0x000217f0
        /*4c80*/ 	.word	0x00000002
        /*4c84*/ 	.word	0x000000f8
        /*4c88*/ 	.short	0x0101
        /*4c8a*/ 	.byte	0x3f
	.zero		1


	//   ....[38]....
        /*4c8c*/ 	.word	0x00021fd0
        /*4c90*/ 	.word	0x00000004
        /*4c94*/ 	.word	0x00000000
        /*4c98*/ 	.short	0x010a
        /*4c9a*/ 	.byte	0x3f
	.zero		1


	//   ....[39]....
        /*4c9c*/ 	.word	0x00022060
        /*4ca0*/ 	.word	0x00000003
        /*4ca4*/ 	.word	0x00000000
        /*4ca8*/ 	.short	0x010a
        /*4caa*/ 	.byte	0x3f
	.zero		1


	//   ....[40]....
        /*4cac*/ 	.word	0x000220f0
        /*4cb0*/ 	.word	0x00000003
        /*4cb4*/ 	.word	0x00000000
        /*4cb8*/ 	.short	0x010a
        /*4cba*/ 	.byte	0x3f
	.zero		1


	//   ....[41]....
        /*4cbc*/ 	.word	0x00022180
        /*4cc0*/ 	.word	0x00000003
        /*4cc4*/ 	.word	0x00000000
        /*4cc8*/ 	.short	0x010a
        /*4cca*/ 	.byte	0x3f
	.zero		1


	//   ....[42]....
        /*4ccc*/ 	.word	0x00022210
        /*4cd0*/ 	.word	0x00000003
        /*4cd4*/ 	.word	0x00000000
        /*4cd8*/ 	.short	0x010a
        /*4cda*/ 	.byte	0x3f
	.zero		1


	//   ....[43]....
        /*4cdc*/ 	.word	0x000222a0
        /*4ce0*/ 	.word	0x00000003
        /*4ce4*/ 	.word	0x00000000
        /*4ce8*/ 	.short	0x010a
        /*4cea*/ 	.byte	0x3f
	.zero		1


	//   ....[44]....
        /*4cec*/ 	.word	0x00022330
        /*4cf0*/ 	.word	0x00000003
        /*4cf4*/ 	.word	0x00000000
        /*4cf8*/ 	.short	0x010a
        /*4cfa*/ 	.byte	0x3f
	.zero		1


	//   ....[45]....
        /*4cfc*/ 	.word	0x000223c0
        /*4d00*/ 	.word	0x00000003
        /*4d04*/ 	.word	0x00000000
        /*4d08*/ 	.short	0x010a
        /*4d0a*/ 	.byte	0x3f
	.zero		1


	//   ....[46]....
        /*4d0c*/ 	.word	0x00022450
        /*4d10*/ 	.word	0x00000003
        /*4d14*/ 	.word	0x00000000
        /*4d18*/ 	.short	0x010a
        /*4d1a*/ 	.byte	0x3f
	.zero		1


	//   ....[47]....
        /*4d1c*/ 	.word	0x000224e0
        /*4d20*/ 	.word	0x00000003
        /*4d24*/ 	.word	0x00000000
        /*4d28*/ 	.short	0x010a
        /*4d2a*/ 	.byte	0x3f
	.zero		1


	//   ....[48]....
        /*4d2c*/ 	.word	0x00022570
        /*4d30*/ 	.word	0x00000003
        /*4d34*/ 	.word	0x00000000
        /*4d38*/ 	.short	0x010a
        /*4d3a*/ 	.byte	0x3f
	.zero		1


	//   ....[49]....
        /*4d3c*/ 	.word	0x00022600
        /*4d40*/ 	.word	0x00000003
        /*4d44*/ 	.word	0x00000000
        /*4d48*/ 	.short	0x010a
        /*4d4a*/ 	.byte	0x3f
	.zero		1


	//   ....[50]....
        /*4d4c*/ 	.word	0x00022690
        /*4d50*/ 	.word	0x00000003
        /*4d54*/ 	.word	0x00000000
        /*4d58*/ 	.short	0x010a
        /*4d5a*/ 	.byte	0x3f
	.zero		1


	//   ....[51]....
        /*4d5c*/ 	.word	0x00022720
        /*4d60*/ 	.word	0x00000003
        /*4d64*/ 	.word	0x00000000
        /*4d68*/ 	.short	0x010a
        /*4d6a*/ 	.byte	0x3f
	.zero		1


	//   ....[52]....
        /*4d6c*/ 	.word	0x00022790
        /*4d70*/ 	.word	0x00000003
        /*4d74*/ 	.word	0x00000000
        /*4d78*/ 	.short	0x010a
        /*4d7a*/ 	.byte	0x3f
	.zero		1


	//   ....[53]....
        /*4d7c*/ 	.word	0x00022800
        /*4d80*/ 	.word	0x00000000
        /*4d84*/ 	.word	0x00000000
        /*4d88*/ 	.short	0x010a
        /*4d8a*/ 	.byte	0x3f
	.zero		1


	//   ....[54]....
        /*4d8c*/ 	.word	0x000228e0
        /*4d90*/ 	.word	0x0000000e
        /*4d94*/ 	.word	0x00000070
        /*4d98*/ 	.short	0x010a
        /*4d9a*/ 	.byte	0x3f
	.zero		1


	//   ....[55]....
        /*4d9c*/ 	.word	0x000229c0
        /*4da0*/ 	.word	0x00000004
        /*4da4*/ 	.word	0x00000000
        /*4da8*/ 	.short	0x010a
        /*4daa*/ 	.byte	0x3f
	.zero		1


	//   ....[56]....
        /*4dac*/ 	.word	0x00022a10
        /*4db0*/ 	.word	0x00000003
        /*4db4*/ 	.word	0x00000000
        /*4db8*/ 	.short	0x010a
        /*4dba*/ 	.byte	0x3f
	.zero		1


	//   ....[57]....
        /*4dbc*/ 	.word	0x00022a60
        /*4dc0*/ 	.word	0x00000003
        /*4dc4*/ 	.word	0x00000000
        /*4dc8*/ 	.short	0x010a
        /*4dca*/ 	.byte	0x3f
	.zero		1


	//   ....[58]....
        /*4dcc*/ 	.word	0x00022ab0
        /*4dd0*/ 	.word	0x00000003
        /*4dd4*/ 	.word	0x00000000
        /*4dd8*/ 	.short	0x010a
        /*4dda*/ 	.byte	0x3f
	.zero		1


	//   ....[59]....
        /*4ddc*/ 	.word	0x00022b00
        /*4de0*/ 	.word	0x00000003
        /*4de4*/ 	.word	0x00000000
        /*4de8*/ 	.short	0x010a
        /*4dea*/ 	.byte	0x3f
	.zero		1


	//   ....[60]....
        /*4dec*/ 	.word	0x00022b50
        /*4df0*/ 	.word	0x00000003
        /*4df4*/ 	.word	0x00000000
        /*4df8*/ 	.short	0x010a
        /*4dfa*/ 	.byte	0x3f
	.zero		1


	//   ....[61]....
        /*4dfc*/ 	.word	0x00022ba0
        /*4e00*/ 	.word	0x00000003
        /*4e04*/ 	.word	0x00000000
        /*4e08*/ 	.short	0x010a
        /*4e0a*/ 	.byte	0x3f
	.zero		1


	//   ....[62]....
        /*4e0c*/ 	.word	0x00022bf0
        /*4e10*/ 	.word	0x00000003
        /*4e14*/ 	.word	0x00000000
        /*4e18*/ 	.short	0x010a
        /*4e1a*/ 	.byte	0x3f
	.zero		1


	//   ....[63]....
        /*4e1c*/ 	.word	0x00022c40
        /*4e20*/ 	.word	0x00000003
        /*4e24*/ 	.word	0x00000000
        /*4e28*/ 	.short	0x010a
        /*4e2a*/ 	.byte	0x3f
	.zero		1


	//   ....[64]....
        /*4e2c*/ 	.word	0x00022c90
        /*4e30*/ 	.word	0x00000003
        /*4e34*/ 	.word	0x00000000
        /*4e38*/ 	.short	0x010a
        /*4e3a*/ 	.byte	0x3f
	.zero		1


	//   ....[65]....
        /*4e3c*/ 	.word	0x00022ce0
        /*4e40*/ 	.word	0x00000003
        /*4e44*/ 	.word	0x00000000
        /*4e48*/ 	.short	0x010a
        /*4e4a*/ 	.byte	0x3f
	.zero		1


	//   ....[66]....
        /*4e4c*/ 	.word	0x00022d30
        /*4e50*/ 	.word	0x00000003
        /*4e54*/ 	.word	0x00000000
        /*4e58*/ 	.short	0x010a
        /*4e5a*/ 	.byte	0x3f
	.zero		1


	//   ....[67]....
        /*4e5c*/ 	.word	0x00022d80
        /*4e60*/ 	.word	0x00000003
        /*4e64*/ 	.word	0x00000000
        /*4e68*/ 	.short	0x010a
        /*4e6a*/ 	.byte	0x3f
	.zero		1


	//----- nvinfo : EIATTR_NUM_MBARRIERS
	.align		4
.L_30:
        /*4e6c*/ 	.byte	0x03, 0x38
        /*4e6e*/ 	.short	0x001e


	//----- nvinfo : EIATTR_EXIT_INSTR_OFFSETS
	.align		4
        /*4e70*/ 	.byte	0x04, 0x1c
        /*4e72*/ 	.short	(.L_32 - .L_31)


	//   ....[0]....
.L_31:
        /*4e74*/ 	.word	0x000007d0


	//   ....[1]....
        /*4e78*/ 	.word	0x00001170


	//   ....[2]....
        /*4e7c*/ 	.word	0x00020ab0


	//   ....[3]....
        /*4e80*/ 	.word	0x00021100


	//   ....[4]....
        /*4e84*/ 	.word	0x00022770


	//----- nvinfo : EIATTR_MAX_THREADS
	.align		4
.L_32:
        /*4e88*/ 	.byte	0x04, 0x05
        /*4e8a*/ 	.short	(.L_34 - .L_33)
.L_33:
        /*4e8c*/ 	.word	0x00000180
        /*4e90*/ 	.word	0x00000001
        /*4e94*/ 	.word	0x00000001


	//----- nvinfo : EIATTR_CRS_STACK_SIZE
	.align		4
.L_34:
        /*4e98*/ 	.byte	0x04, 0x1e
        /*4e9a*/ 	.short	(.L_36 - .L_35)
.L_35:
        /*4e9c*/ 	.word	0x00000000


	//----- nvinfo : EIATTR_CBANK_PARAM_SIZE
	.align		4
.L_36:
        /*4ea0*/ 	.byte	0x03, 0x19
        /*4ea2*/ 	.short	0x0470


	//----- nvinfo : EIATTR_PARAM_CBANK
	.align		4
        /*4ea4*/ 	.byte	0x04, 0x0a
        /*4ea6*/ 	.short	(.L_38 - .L_37)
	.align		4
.L_37:
        /*4ea8*/ 	.word	index@(.nv.constant0._ZN7cutlass13device_kernelINS_4gemm6kernel13GemmUniversalIN4cute5tupleIJiiiiEEENS1_10collective13CollectiveMmaINS1_37MainloopSm90TmaGmmaWarpSpecializedFP8ILi14ENS5_IJNS4_1CILi1EEESB_SB_EEENS1_35KernelTmaWarpSpecializedCooperativeEEENS5_IJNSA_ILi256EEENSA_ILi240EEENSA_ILi32EEEEEENS_12float_e4m3_tENS5_IJlSB_lEEESJ_SK_NS4_8TiledMMAINS4_8MMA_AtomIJNS4_4SM904GMMA30MMA_64x16x32_F32E4M3E4M3_SS_TNILNSO_7ScaleInE1ELSQ_1EEEEEENS4_6LayoutINS5_IJNSA_ILi2EEESB_SB_EEENS5_IJSB_NSA_ILi0EEESW_EEEEENS5_IJNS4_10UnderscoreESZ_SZ_EEEEENS4_13SM90_TMA_LOADENS4_14ComposedLayoutINS4_7SwizzleILi1ELi4ELi3EEENS4_18smem_ptr_flag_bitsILi8EEENST_INS5_IJNSA_ILi8EEESH_EEENS5_IJSH_SB_EEEEEEEvNS4_8identityES12_S1C_vS1D_EENS_8epilogue10collective6detail29Sm90TmaWarpSpecializedAdapterINS1G_15DefaultEpilogueISJ_SK_SK_NS1F_6thread17LinearCombinationISJ_Li1EffLNS1K_9ScaleType4KindE0ELNS_15FloatRoundStyleE2ESJ_EENS1_15EpilogueDefaultEEEEEvvEEEEvNT_6ParamsE)
        /*4eac*/ 	.short	0x0210
        /*4eae*/ 	.short	0x0470


	//----- nvinfo : EIATTR_SW_WAR
	.align		4
.L_38:
        /*4eb0*/ 	.byte	0x04, 0x36
        /*4eb2*/ 	.short	(.L_40 - .L_39)
.L_39:
        /*4eb4*/ 	.word	0x00000008
.L_40:


//--------------------- .nv.callgraph             --------------------------
	.section	.nv.callgraph,"",@"SHT_CUDA_CALLGRAPH"
	.align	4
	.sectionentsize	8
	.align		4
        /*0000*/ 	.word	0x00000000
	.align		4
        /*0004*/ 	.word	0xffffffff
	.align		4
        /*0008*/ 	.word	0x00000000
	.align		4
        /*000c*/ 	.word	0xfffffffe
	.align		4
        /*0010*/ 	.word	0x00000000
	.align		4
        /*0014*/ 	.word	0xfffffffd
	.align		4
        /*0018*/ 	.word	0x00000000
	.align		4
        /*001c*/ 	.word	0xfffffffc


//--------------------- .nv.constant4             --------------------------
	.section	.nv.constant4,"a",@progbits
	.align	8
	.align		8
.nv.constant4:
        /*0000*/ 	.dword	_ZN40_INTERNAL_30a0155b_4_k_cu_597cdd55_130984cuda3std3__45__cpo5beginE
	.align		8
        /*0008*/ 	.dword	_ZN40_INTERNAL_30a0155b_4_k_cu_597cdd55_130984cuda3std3__45__cpo3endE
	.align		8
        /*0010*/ 	.dword	_ZN40_INTERNAL_30a0155b_4_k_cu_597cdd55_130984cuda3std3__45__cpo6cbeginE
	.align		8
        /*0018*/ 	.dword	_ZN40_INTERNAL_30a0155b_4_k_cu_597cdd55_130984cuda3std3__45__cpo4cendE
	.align		8
        /*0020*/ 	.dword	_ZN40_INTERNAL_30a0155b_4_k_cu_597cdd55_130984cuda3std3__442_GLOBAL__N__30a0155b_4_k_cu_597cdd55_130986ignoreE
	.align		8
        /*0028*/ 	.dword	_ZN40_INTERNAL_30a0155b_4_k_cu_597cdd55_130984cuda3std3__419piecewise_constructE
	.align		8
        /*0030*/ 	.dword	_ZN40_INTERNAL_30a0155b_4_k_cu_597cdd55_130984cuda3std3__48in_placeE
	.align		8
        /*0038*/ 	.dword	_ZN40_INTERNAL_30a0155b_4_k_cu_597cdd55_130984cuda3std6ranges3__45__cpo4swapE
	.align		8
        /*0040*/ 	.dword	_ZN40_INTERNAL_30a0155b_4_k_cu_597cdd55_130984cuda3std6ranges3__45__cpo9iter_moveE
	.align		8
        /*0048*/ 	.dword	_ZN40_INTERNAL_30a0155b_4_k_cu_597cdd55_130984cute7productE
	.align		8
        /*0050*/ 	.dword	_ZN40_INTERNAL_30a0155b_4_k_cu_597cdd55_130984cute1_E


//--------------------- .text._ZN7cutlass13device_kernelINS_4gemm6kernel13GemmUniversalIN4cute5tupleIJiiiiEEENS1_10collective13CollectiveMmaINS1_37MainloopSm90TmaGmmaWarpSpecializedFP8ILi14ENS5_IJNS4_1CILi1EEESB_SB_EEENS1_35KernelTmaWarpSpecializedCooperativeEEENS5_IJNSA_ILi256EEENSA_ILi240EEENSA_ILi32EEEEEENS_12float_e4m3_tENS5_IJlSB_lEEESJ_SK_NS4_8TiledMMAINS4_8MMA_AtomIJNS4_4SM904GMMA30MMA_64x16x32_F32E4M3E4M3_SS_TNILNSO_7ScaleInE1ELSQ_1EEEEEENS4_6LayoutINS5_IJNSA_ILi2EEESB_SB_EEENS5_IJSB_NSA_ILi0EEESW_EEEEENS5_IJNS4_10UnderscoreESZ_SZ_EEEEENS4_13SM90_TMA_LOADENS4_14ComposedLayoutINS4_7SwizzleILi1ELi4ELi3EEENS4_18smem_ptr_flag_bitsILi8EEENST_INS5_IJNSA_ILi8EEESH_EEENS5_IJSH_SB_EEEEEEEvNS4_8identityES12_S1C_vS1D_EENS_8epilogue10collective6detail29Sm90TmaWarpSpecializedAdapterINS1G_15DefaultEpilogueISJ_SK_SK_NS1F_6thread17LinearCombinationISJ_Li1EffLNS1K_9ScaleType4KindE0ELNS_15FloatRoundStyleE2ESJ_EENS1_15EpilogueDefaultEEEEEvvEEEEvNT_6ParamsE --------------------------
	.section	.text._ZN7cutlass13device_kernelINS_4gemm6kernel13GemmUniversalIN4cute5tupleIJiiiiEEENS1_10collective13CollectiveMmaINS1_37MainloopSm90TmaGmmaWarpSpecializedFP8ILi14ENS5_IJNS4_1CILi1EEESB_SB_EEENS1_35KernelTmaWarpSpecializedCooperativeEEENS5_IJNSA_ILi256EEENSA_ILi240EEENSA_ILi32EEEEEENS_12float_e4m3_tENS5_IJlSB_lEEESJ_SK_NS4_8TiledMMAINS4_8MMA_AtomIJNS4_4SM904GMMA30MMA_64x16x32_F32E4M3E4M3_SS_TNILNSO_7ScaleInE1ELSQ_1EEEEEENS4_6LayoutINS5_IJNSA_ILi2EEESB_SB_EEENS5_IJSB_NSA_ILi0EEESW_EEEEENS5_IJNS4_10UnderscoreESZ_SZ_EEEEENS4_13SM90_TMA_LOADENS4_14ComposedLayoutINS4_7SwizzleILi1ELi4ELi3EEENS4_18smem_ptr_flag_bitsILi8EEENST_INS5_IJNSA_ILi8EEESH_EEENS5_IJSH_SB_EEEEEEEvNS4_8identityES12_S1C_vS1D_EENS_8epilogue10collective6detail29Sm90TmaWarpSpecializedAdapterINS1G_15DefaultEpilogueISJ_SK_SK_NS1F_6thread17LinearCombinationISJ_Li1EffLNS1K_9ScaleType4KindE0ELNS_15FloatRoundStyleE2ESJ_EENS1_15EpilogueDefaultEEEEEvvEEEEvNT_6ParamsE,"ax",@progbits
	.align	128
.text._ZN7cutlass13device_kernelINS_4gemm6kernel13GemmUniversalIN4cute5tupleIJiiiiEEENS1_10collective13CollectiveMmaINS1_37MainloopSm90TmaGmmaWarpSpecializedFP8ILi14ENS5_IJNS4_1CILi1EEESB_SB_EEENS1_35KernelTmaWarpSpecializedCooperativeEEENS5_IJNSA_ILi256EEENSA_ILi240EEENSA_ILi32EEEEEENS_12float_e4m3_tENS5_IJlSB_lEEESJ_SK_NS4_8TiledMMAINS4_8MMA_AtomIJNS4_4SM904GMMA30MMA_64x16x32_F32E4M3E4M3_SS_TNILNSO_7ScaleInE1ELSQ_1EEEEEENS4_6LayoutINS5_IJNSA_ILi2EEESB_SB_EEENS5_IJSB_NSA_ILi0EEESW_EEEEENS5_IJNS4_10UnderscoreESZ_SZ_EEEEENS4_13SM90_TMA_LOADENS4_14ComposedLayoutINS4_7SwizzleILi1ELi4ELi3EEENS4_18smem_ptr_flag_bitsILi8EEENST_INS5_IJNSA_ILi8EEESH_EEENS5_IJSH_SB_EEEEEEEvNS4_8identityES12_S1C_vS1D_EENS_8epilogue10collective6detail29Sm90TmaWarpSpecializedAdapterINS1G_15DefaultEpilogueISJ_SK_SK_NS1F_6thread17LinearCombinationISJ_Li1EffLNS1K_9ScaleType4KindE0ELNS_15FloatRoundStyleE2ESJ_EENS1_15EpilogueDefaultEEEEEvvEEEEvNT_6ParamsE:
        .type           _ZN7cutlass13device_kernelINS_4gemm6kernel13GemmUniversalIN4cute5tupleIJiiiiEEENS1_10collective13CollectiveMmaINS1_37MainloopSm90TmaGmmaWarpSpecializedFP8ILi14ENS5_IJNS4_1CILi1EEESB_SB_EEENS1_35KernelTmaWarpSpecializedCooperativeEEENS5_IJNSA_ILi256EEENSA_ILi240EEENSA_ILi32EEEEEENS_12float_e4m3_tENS5_IJlSB_lEEESJ_SK_NS4_8TiledMMAINS4_8MMA_AtomIJNS4_4SM904GMMA30MMA_64x16x32_F32E4M3E4M3_SS_TNILNSO_7ScaleInE1ELSQ_1EEEEEENS4_6LayoutINS5_IJNSA_ILi2EEESB_SB_EEENS5_IJSB_NSA_ILi0EEESW_EEEEENS5_IJNS4_10UnderscoreESZ_SZ_EEEEENS4_13SM90_TMA_LOADENS4_14ComposedLayoutINS4_7SwizzleILi1ELi4ELi3EEENS4_18smem_ptr_flag_bitsILi8EEENST_INS5_IJNSA_ILi8EEESH_EEENS5_IJSH_SB_EEEEEEEvNS4_8identityES12_S1C_vS1D_EENS_8epilogue10collective6detail29Sm90TmaWarpSpecializedAdapterINS1G_15DefaultEpilogueISJ_SK_SK_NS1F_6thread17LinearCombinationISJ_Li1EffLNS1K_9ScaleType4KindE0ELNS_15FloatRoundStyleE2ESJ_EENS1_15EpilogueDefaultEEEEEvvEEEEvNT_6ParamsE,@function
        .size           _ZN7cutlass13device_kernelINS_4gemm6kernel13GemmUniversalIN4cute5tupleIJiiiiEEENS1_10collective13CollectiveMmaINS1_37MainloopSm90TmaGmmaWarpSpecializedFP8ILi14ENS5_IJNS4_1CILi1EEESB_SB_EEENS1_35KernelTmaWarpSpecializedCooperativeEEENS5_IJNSA_ILi256EEENSA_ILi240EEENSA_ILi32EEEEEENS_12float_e4m3_tENS5_IJlSB_lEEESJ_SK_NS4_8TiledMMAINS4_8MMA_AtomIJNS4_4SM904GMMA30MMA_64x16x32_F32E4M3E4M3_SS_TNILNSO_7ScaleInE1ELSQ_1EEEEEENS4_6LayoutINS5_IJNSA_ILi2EEESB_SB_EEENS5_IJSB_NSA_ILi0EEESW_EEEEENS5_IJNS4_10UnderscoreESZ_SZ_EEEEENS4_13SM90_TMA_LOADENS4_14ComposedLayoutINS4_7SwizzleILi1ELi4ELi3EEENS4_18smem_ptr_flag_bitsILi8EEENST_INS5_IJNSA_ILi8EEESH_EEENS5_IJSH_SB_EEEEEEEvNS4_8identityES12_S1C_vS1D_EENS_8epilogue10collective6detail29Sm90TmaWarpSpecializedAdapterINS1G_15DefaultEpilogueISJ_SK_SK_NS1F_6thread17LinearCombinationISJ_Li1EffLNS1K_9ScaleType4KindE0ELNS_15FloatRoundStyleE2ESJ_EENS1_15EpilogueDefaultEEEEEvvEEEEvNT_6ParamsE,(.L_x_574 - _ZN7cutlass13device_kernelINS_4gemm6kernel13GemmUniversalIN4cute5tupleIJiiiiEEENS1_10collective13CollectiveMmaINS1_37MainloopSm90TmaGmmaWarpSpecializedFP8ILi14ENS5_IJNS4_1CILi1EEESB_SB_EEENS1_35KernelTmaWarpSpecializedCooperativeEEENS5_IJNSA_ILi256EEENSA_ILi240EEENSA_ILi32EEEEEENS_12float_e4m3_tENS5_IJlSB_lEEESJ_SK_NS4_8TiledMMAINS4_8MMA_AtomIJNS4_4SM904GMMA30MMA_64x16x32_F32E4M3E4M3_SS_TNILNSO_7ScaleInE1ELSQ_1EEEEEENS4_6LayoutINS5_IJNSA_ILi2EEESB_SB_EEENS5_IJSB_NSA_ILi0EEESW_EEEEENS5_IJNS4_10UnderscoreESZ_SZ_EEEEENS4_13SM90_TMA_LOADENS4_14ComposedLayoutINS4_7SwizzleILi1ELi4ELi3EEENS4_18smem_ptr_flag_bitsILi8EEENST_INS5_IJNSA_ILi8EEESH_EEENS5_IJSH_SB_EEEEEEEvNS4_8identityES12_S1C_vS1D_EENS_8epilogue10collective6detail29Sm90TmaWarpSpecializedAdapterINS1G_15DefaultEpilogueISJ_SK_SK_NS1F_6thread17LinearCombinationISJ_Li1EffLNS1K_9ScaleType4KindE0ELNS_15FloatRoundStyleE2ESJ_EENS1_15EpilogueDefaultEEEEEvvEEEEvNT_6ParamsE)
        .other          _ZN7cutlass13device_kernelINS_4gemm6kernel13GemmUniversalIN4cute5tupleIJiiiiEEENS1_10collective13CollectiveMmaINS1_37MainloopSm90TmaGmmaWarpSpecializedFP8ILi14ENS5_IJNS4_1CILi1EEESB_SB_EEENS1_35KernelTmaWarpSpecializedCooperativeEEENS5_IJNSA_ILi256EEENSA_ILi240EEENSA_ILi32EEEEEENS_12float_e4m3_tENS5_IJlSB_lEEESJ_SK_NS4_8TiledMMAINS4_8MMA_AtomIJNS4_4SM904GMMA30MMA_64x16x32_F32E4M3E4M3_SS_TNILNSO_7ScaleInE1ELSQ_1EEEEEENS4_6LayoutINS5_IJNSA_ILi2EEESB_SB_EEENS5_IJSB_NSA_ILi0EEESW_EEEEENS5_IJNS4_10UnderscoreESZ_SZ_EEEEENS4_13SM90_TMA_LOADENS4_14ComposedLayoutINS4_7SwizzleILi1ELi4ELi3EEENS4_18smem_ptr_flag_bitsILi8EEENST_INS5_IJNSA_ILi8EEESH_EEENS5_IJSH_SB_EEEEEEEvNS4_8identityES12_S1C_vS1D_EENS_8epilogue10collective6detail29Sm90TmaWarpSpecializedAdapterINS1G_15DefaultEpilogueISJ_SK_SK_NS1F_6thread17LinearCombinationISJ_Li1EffLNS1K_9ScaleType4KindE0ELNS_15FloatRoundStyleE2ESJ_EENS1_15EpilogueDefaultEEEEEvvEEEEvNT_6ParamsE,@"STO_CUDA_ENTRY STV_DEFAULT"
_ZN7cutlass13device_kernelINS_4gemm6kernel13GemmUniversalIN4cute5tupleIJiiiiEEENS1_10collective13CollectiveMmaINS1_37MainloopSm90TmaGmmaWarpSpecializedFP8ILi14ENS5_IJNS4_1CILi1EEESB_SB_EEENS1_35KernelTmaWarpSpecializedCooperativeEEENS5_IJNSA_ILi256EEENSA_ILi240EEENSA_ILi32EEEEEENS_12float_e4m3_tENS5_IJlSB_lEEESJ_SK_NS4_8TiledMMAINS4_8MMA_AtomIJNS4_4SM904GMMA30MMA_64x16x32_F32E4M3E4M3_SS_TNILNSO_7ScaleInE1ELSQ_1EEEEEENS4_6LayoutINS5_IJNSA_ILi2EEESB_SB_EEENS5_IJSB_NSA_ILi0EEESW_EEEEENS5_IJNS4_10UnderscoreESZ_SZ_EEEEENS4_13SM90_TMA_LOADENS4_14ComposedLayoutINS4_7SwizzleILi1ELi4ELi3EEENS4_18smem_ptr_flag_bitsILi8EEENST_INS5_IJNSA_ILi8EEESH_EEENS5_IJSH_SB_EEEEEEEvNS4_8identityES12_S1C_vS1D_EENS_8epilogue10collective6detail29Sm90TmaWarpSpecializedAdapterINS1G_15DefaultEpilogueISJ_SK_SK_NS1F_6thread17LinearCombinationISJ_Li1EffLNS1K_9ScaleType4KindE0ELNS_15FloatRoundStyleE2ESJ_EENS1_15EpilogueDefaultEEEEEvvEEEEvNT_6ParamsE:
[----:B------:R-:W0:Y:S02]  /*0000*/  LDC R1, c[0x0][0x28] ;  /* 0x00000a00ff017b82 */ /* 0x000e240000000800 */
[----:B0-----:R-:W-:Y:S01]  /*0010*/  VIADD R1, R1, 0xfffffb58 ;  /* 0xfffffb5801017836 */ /* 0x001fe20000000000 */
[----:B------:R-:W0:Y:S01]  /*0020*/  S2R R2, SR_TID.X ;  /* 0x0000000000027919 */ /* 0x000e220000002100 */
[----:B------:R-:W-:Y:S01]  /*0030*/  ELECT P0, URZ, PT ;  /* 0x00000000003f782f */ /* 0x000fe20003800000 */
[----:B------:R-:W-:Y:S01]  /*0040*/  BSSY B0, `(.L_x_0) ;  /* 0x0000015000007945 */ /* 0x000fe20003800000 */
[--C-:B0-----:R-:W-:Y:S02]  /*0050*/  SHF.R.U32.HI R0, RZ, 0x5, R2.reuse ;  /* 0x00000005ff007819 */ /* 0x101fe40000011602 */
[----:B------:R-:W-:-:S03]  /*0060*/  SHF.R.U32.HI R2, RZ, 0x7, R2 ;  /* 0x00000007ff027819 */ /* 0x000fc60000011602 */
[----:B------:R-:W0:Y:S04]  /*0070*/  SHFL.IDX PT, R3, R0, RZ, 0x1f ;  /* 0x00001fff00037589 */ /* 0x000e2800000e0000 */
[----:B------:R-:W1:Y:S01]  /*0080*/  SHFL.IDX PT, R2, R2, RZ, 0x1f ;  /* 0x00001fff02027589 */ /* 0x000e6200000e0000 */
[----:B0-----:R-:W-:Y:S02]  /*0090*/  R2UR UR4, R3 ;  /* 0x00000000030472ca */ /* 0x001fe400000e0000 */
[----:B-1----:R-:W-:-:S11]  /*00a0*/  R2UR UR6, R2 ;  /* 0x00000000020672ca */ /* 0x002fd600000e0000 */
[----:B------:R-:W-:Y:S02]  /*00b0*/  USHF.R.S32.HI UR5, URZ, 0x1f, UR4 ;  /* 0x0000001f3f057899 */ /* 0x000fe40008011404 */
[----:B------:R-:W-:Y:S02]  /*00c0*/  ISETP.NE.OR P0, PT, RZ, UR4, !P0 ;  /* 0x00000004ff007c0c */ /* 0x000fe4000c705670 */
[----:B------:R-:W-:-:S04]  /*00d0*/  ULEA.HI UR5, UR5, UR4, URZ, 0x2 ;  /* 0x0000000405057291 */ /* 0x000fc8000f8f103f */
[----:B------:R-:W-:-:S04]  /*00e0*/  ULOP3.LUT UR5, UR5, 0xfffffffc, URZ, 0xc0, !UPT ;  /* 0xfffffffc05057892 */ /* 0x000fc8000f8ec03f */
[----:B------:R-:W-:-:S03]  /*00f0*/  UIADD3 UR8, UR4, -UR5, URZ ;  /* 0x8000000504087290 */ /* 0x000fc6000fffe03f */
[----:B------:R-:W-:Y:S09]  /*0100*/  @P0 BRA `(.L_x_1) ;  /* 0x0000000000200947 */ /* 0x000ff20003800000 */
[----:B------:R-:W-:Y:S02]  /*0110*/  ULDC.64 UR4, c[0x0][0x198] ;  /* 0x0000660000047ab9 */ /* 0x000fe40000000a00 */
[----:B------:R-:W-:Y:S02]  /*0120*/  UIADD3 UR10, UP0, UR4, 0xf0, URZ ;  /* 0x000000f0040a7890 */ /* 0x000fe4000ff1e03f */
[----:B------:R-:W-:Y:S02]  /*0130*/  UIADD3 UR4, UP1, UR4, 0x1f0, URZ ;  /* 0x000001f004047890 */ /* 0x000fe4000ff3e03f */
[----:B------:R-:W-:Y:S02]  /*0140*/  UIADD3.X UR11, URZ, UR5, URZ, UP0, !UPT ;  /* 0x000000053f0b7290 */ /* 0x000fe400087fe43f */
[----:B------:R-:W-:-:S07]  /*0150*/  UIADD3.X UR5, URZ, UR5, URZ, UP1, !UPT ;  /* 0x000000053f057290 */ /* 0x000fce0008ffe43f */
[----:B------:R0:W-:Y:S02]  /*0160*/  UTMACCTL.PF [UR10] ;  /* 0x000000000a0079b9 */ /* 0x0001e40008040000 */
[----:B------:R0:W-:Y:S02]  /*0170*/  UTMACCTL.PF [UR4] ;  /* 0x00000000040079b9 */ /* 0x0001e40008040000 */
[----:B0-----:R-:W-:Y:S01]  /*0180*/  NOP ;  /* 0x0000000000007918 */ /* 0x001fe20000000000 */
.L_x_1:
[----:B------:R-:W-:Y:S05]  /*0190*/  BSYNC B0 ;  /* 0x0000000000007941 */ /* 0x000fea0003800000 */
.L_x_0:
[----:B------:R-:W0:Y:S01]  /*01a0*/  SHFL.IDX PT, R2, R0, RZ, 0x1f ;  /* 0x00001fff00027589 */ /* 0x000e2200000e0000 */
[----:B------:R-:W-:Y:S01]  /*01b0*/  UISETP.NE.AND UP0, UPT, UR8, 0x3, UPT ;  /* 0x000000030800788c */ /* 0x000fe2000bf05270 */
[----:B------:R-:W-:Y:S01]  /*01c0*/  ISETP.NE.AND P1, PT, RZ, UR6, PT ;  /* 0x00000006ff007c0c */ /* 0x000fe2000bf25270 */
[----:B------:R-:W-:Y:S02]  /*01d0*/  UIADD3 UR10, UR6, -0x1, URZ ;  /* 0xffffffff060a7890 */ /* 0x000fe4000fffe03f */
[----:B------:R-:W-:Y:S02]  /*01e0*/  UISETP.EQ.OR UP0, UPT, UR8, URZ, !UP0 ;  /* 0x0000003f0800728c */ /* 0x000fe4000c702670 */
[----:B------:R-:W-:Y:S02]  /*01f0*/  UISETP.GE.U32.AND UP1, UPT, UR10, 0x2, UPT ;  /* 0x000000020a00788c */ /* 0x000fe4000bf26070 */
[----:B------:R-:W-:-:S04]  /*0200*/  UISETP.EQ.AND UP0, UPT, UR6, URZ, UP0 ;  /* 0x0000003f0600728c */ /* 0x000fc80008702270 */
[----:B------:R-:W-:-:S04]  /*0210*/  USEL UR4, URZ, 0x1, !UP0 ;  /* 0x000000013f047887 */ /* 0x000fc8000c000000 */
[----:B------:R-:W-:Y:S01]  /*0220*/  USEL UR4, UR4, 0x2, UP1 ;  /* 0x0000000204047887 */ /* 0x000fe20008800000 */
[----:B0-----:R-:W-:-:S05]  /*0230*/  ISETP.NE.AND P0, PT, R2, RZ, PT ;  /* 0x000000ff0200720c */ /* 0x001fca0003f05270 */
[----:B------:R-:W-:-:S05]  /*0240*/  IMAD.U32 R2, RZ, RZ, UR4 ;  /* 0x00000004ff027e24 */ /* 0x000fca000f8e00ff */
[----:B------:R0:W-:Y:S03]  /*0250*/  STL [R1+0x3e8], R2 ;  /* 0x0003e80201007387 */ /* 0x0001e60000100800 */
[----:B------:R-:W-:Y:S05]  /*0260*/  @P0 BRA `(.L_x_2) ;  /* 0x0000000000b40947 */ /* 0x000fea0003800000 */
[----:B------:R-:W-:Y:S01]  /*0270*/  ELECT P0, URZ, PT ;  /* 0x00000000003f782f */ /* 0x000fe20003800000 */
[----:B------:R-:W-:-:S12]  /*0280*/  BSSY B0, `(.L_x_2) ;  /* 0x000002b000007945 */ /* 0x000fd80003800000 */
[----:B------:R-:W-:Y:S05]  /*0290*/  @!P0 BRA `(.L_x_3) ;  /* 0x0000000000a48947 */ /* 0x000fea0003800000 */
[----:B------:R-:W1:Y:S01]  /*02a0*/  S2UR UR9, SR_CgaCtaId ;  /* 0x00000000000979c3 */ /* 0x000e620000008800 */
[----:B------:R-:W-:Y:S01]  /*02b0*/  UMOV UR4, 0x400 ;  /* 0x0000040000047882 */ /* 0x000fe20000000000 */
[----:B------:R-:W-:Y:S01]  /*02c0*/  UMOV UR5, 0x1 ;  /* 0x0000000100057882 */ /* 0x000fe20000000000 */
[----:B------:R-:W-:Y:S02]  /*02d0*/  UMOV UR6, 0x100 ;  /* 0x0000010000067882 */ /* 0x000fe40000000000 */
[----:B------:R-:W-:-:S04]  /*02e0*/  UIADD3 UR6, -UR6, 0x100000, URZ ;  /* 0x0010000006067890 */ /* 0x000fc8000fffe13f */
[----:B------:R-:W-:Y:S02]  /*02f0*/  USHF.L.U32 UR7, UR6, 0xb, URZ ;  /* 0x0000000b06077899 */ /* 0x000fe4000800063f */
[----:B------:R-:W-:Y:S02]  /*0300*/  USHF.L.U32 UR6, UR6, 0x1, URZ ;  /* 0x0000000106067899 */ /* 0x000fe4000800063f */
[----:B-1----:R-:W-:Y:S02]  /*0310*/  ULEA UR9, UR9, UR4, 0x18 ;  /* 0x0000000409097291 */ /* 0x002fe4000f8ec03f */
[----:B------:R-:W-:-:S04]  /*0320*/  UIADD3 UR4, -UR5, 0x100000, URZ ;  /* 0x0010000005047890 */ /* 0x000fc8000fffe13f */
[----:B------:R-:W-:Y:S02]  /*0330*/  USHF.L.U32 UR5, UR4, 0xb, URZ ;  /* 0x0000000b04057899 */ /* 0x000fe4000800063f */
[----:B------:R-:W-:Y:S01]  /*0340*/  USHF.L.U32 UR4, UR4, 0x1, URZ ;  /* 0x0000000104047899 */ /* 0x000fe2000800063f */
[----:B------:R-:W1:Y:S11]  /*0350*/  FENCE.VIEW.ASYNC.S ;  /* 0x00000000000073c6 */ /* 0x000e760000000000 */
[----:B-1----:R1:W2:Y:S01]  /*0360*/  SYNCS.EXCH.64 URZ, [UR9], UR4 ;  /* 0x00000004093f75b2 */ /* 0x0022a20008000100 */
[----:B------:R1:W3:Y:S01]  /*0370*/  SYNCS.EXCH.64 URZ, [UR9+0x70], UR6 ;  /* 0x00007006093f75b2 */ /* 0x0002e20008000100 */
[----:B------:R1:W4:Y:S01]  /*0380*/  SYNCS.EXCH.64 URZ, [UR9+0x8], UR4 ;  /* 0x00000804093f75b2 */ /* 0x0003220008000100 */
[----:B------:R1:W0:Y:S01]  /*0390*/  SYNCS.EXCH.64 URZ, [UR9+0x78], UR6 ;  /* 0x00007806093f75b2 */ /* 0x0002220008000100 */
        /* <DEDUP_REMOVED lines=23> */
[----:B------:R1:W0:Y:S02]  /*0510*/  SYNCS.EXCH.64 URZ, [UR9+0xd8], UR6 ;  /* 0x0000d806093f75b2 */ /* 0x0002240008000100 */
[----:B-1234-:R-:W-:Y:S01]  /*0520*/  NOP ;  /* 0x0000000000007918 */ /* 0x01efe20000000000 */
.L_x_3:
[----:B------:R-:W-:Y:S05]  /*0530*/  BSYNC B0 ;  /* 0x0000000000007941 */ /* 0x000fea0003800000 */
.L_x_2:
[----:B------:R-:W1:Y:S01]  /*0540*/  SHFL.IDX PT, R0, R0, RZ, 0x1f ;  /* 0x00001fff00007589 */ /* 0x000e6200000e0000 */
[----:B0-----:R-:W0:Y:S01]  /*0550*/  LDC R2, c[0x0][0x65c] ;  /* 0x00019700ff027b82 */ /* 0x001e220000000800 */
[----:B------:R-:W-:Y:S01]  /*0560*/  ELECT P0, URZ, PT ;  /* 0x00000000003f782f */ /* 0x000fe20003800000 */
[----:B------:R-:W-:Y:S01]  /*0570*/  IMAD.MOV.U32 R3, RZ, RZ, RZ ;  /* 0x000000ffff037224 */ /* 0x000fe200078e00ff */
[----:B------:R-:W-:Y:S01]  /*0580*/  UMOV UR4, 0x20 ;  /* 0x0000002000047882 */ /* 0x000fe20000000000 */
[----:B------:R-:W-:Y:S01]  /*0590*/  NOP ;  /* 0x0000000000007918 */ /* 0x000fe20000000000 */
[----:B------:R-:W-:Y:S01]  /*05a0*/  NOP ;  /* 0x0000000000007918 */ /* 0x000fe20000000000 */
[----:B-1----:R-:W-:Y:S02]  /*05b0*/  ISETP.NE.OR P0, PT, R0, RZ, !P0 ;  /* 0x000000ff0000720c */ /* 0x002fe40004705670 */
[----:B0-----:R-:W-:Y:S01]  /*05c0*/  ISETP.NE.AND P4, PT, R2, 0x1, PT ;  /* 0x000000010200780c */ /* 0x001fe20003f85270 */
[----:B------:R-:W0:Y:S01]  /*05d0*/  S2R R0, SR_CTAID.Y ;  /* 0x0000000000007919 */ /* 0x000e220000002600 */
[----:B------:R-:W1:Y:S09]  /*05e0*/  S2R R2, SR_CTAID.X ;  /* 0x0000000000027919 */ /* 0x000e720000002500 */
[----:B------:R-:W-:Y:S01]  /*05f0*/  VOTEU.ALL UP0, P0 ;  /* 0x00000000003f7886 */ /* 0x000fe20000000000 */
[----:B------:R-:W-:Y:S01]  /*0600*/  VOTEU.ALL UP1, P0 ;  /* 0x00000000003f7886 */ /* 0x000fe20000020000 */
[----:B------:R-:W1:Y:S01]  /*0610*/  @P4 LDC R7, c[0x0][0x10] ;  /* 0x00000400ff074b82 */ /* 0x000e620000000800 */
[----:B------:R-:W-:-:S02]  /*0620*/  @P4 IMAD.MOV.U32 R5, RZ, RZ, RZ ;  /* 0x000000ffff054224 */ /* 0x000fc400078e00ff */
[----:B------:R-:W-:Y:S01]  /*0630*/  @P4 IMAD.MOV.U32 R11, RZ, RZ, RZ ;  /* 0x000000ffff0b4224 */ /* 0x000fe200078e00ff */
[----:B------:R-:W-:Y:S01]  /*0640*/  @!UP0 UMOV UR6, 0x400 ;  /* 0x0000040000068882 */ /* 0x000fe20000000000 */
[----:B------:R-:W-:-:S04]  /*0650*/  @!UP0 UIADD3 UR4, -UR4, 0x100000, URZ ;  /* 0x0010000004048890 */ /* 0x000fc8000fffe13f */
[----:B------:R-:W-:Y:S02]  /*0660*/  @!UP0 USHF.L.U32 UR5, UR4, 0xb, URZ ;  /* 0x0000000b04058899 */ /* 0x000fe4000800063f */
[----:B------:R-:W-:Y:S01]  /*0670*/  @!UP0 USHF.L.U32 UR4, UR4, 0x1, URZ ;  /* 0x0000000104048899 */ /* 0x000fe2000800063f */
[----:B------:R-:W2:Y:S08]  /*0680*/  @!P4 LDC R9, c[0x0][0xc] ;  /* 0x00000300ff09cb82 */ /* 0x000eb00000000800 */
[----:B------:R-:W3:Y:S01]  /*0690*/  @!UP0 S2UR UR7, SR_CgaCtaId ;  /* 0x00000000000789c3 */ /* 0x000ee20000008800 */
[----:B0-----:R-:W-:-:S04]  /*06a0*/  @P4 IMAD.MOV.U32 R4, RZ, RZ, R0 ;  /* 0x000000ffff044224 */ /* 0x001fc800078e0000 */
[----:B-1----:R-:W-:-:S04]  /*06b0*/  @P4 IMAD.WIDE.U32 R6, R2, R7, R4 ;  /* 0x0000000702064225 */ /* 0x002fc800078e0004 */
[----:B------:R-:W-:Y:S02]  /*06c0*/  @P4 IMAD.MOV.U32 R10, RZ, RZ, R6 ;  /* 0x000000ffff0a4224 */ /* 0x000fe400078e0006 */
[----:B------:R-:W-:Y:S02]  /*06d0*/  @P4 IMAD.IADD R14, R7, 0x1, R11 ;  /* 0x00000001070e4824 */ /* 0x000fe400078e020b */
[----:B--2---:R-:W-:-:S04]  /*06e0*/  @!P4 IMAD.WIDE.U32 R4, R9, R0, R2 ;  /* 0x000000000904c225 */ /* 0x004fc800078e0002 */
[----:B------:R-:W-:Y:S02]  /*06f0*/  @!P4 IMAD.MOV.U32 R10, RZ, RZ, R4 ;  /* 0x000000ffff0ac224 */ /* 0x000fe400078e0004 */
[----:B------:R-:W-:Y:S01]  /*0700*/  @!P4 IMAD.MOV.U32 R14, RZ, RZ, R5 ;  /* 0x000000ffff0ec224 */ /* 0x000fe200078e0005 */
[----:B---3--:R-:W-:Y:S02]  /*0710*/  @!UP0 ULEA UR6, UR7, UR6, 0x18 ;  /* 0x0000000607068291 */ /* 0x008fe4000f8ec03f */
[----:B------:R0:W-:Y:S01]  /*0720*/  STL [R1+0x3f0], R10 ;  /* 0x0003f00a01007387 */ /* 0x0001e20000100800 */
[----:B------:R-:W-:-:S03]  /*0730*/  VOTEU.ALL UP0, P0 ;  /* 0x00000000003f7886 */ /* 0x000fc60000000000 */
[----:B------:R0:W-:Y:S04]  /*0740*/  STL [R1+0x3ec], R14 ;  /* 0x0003ec0e01007387 */ /* 0x0001e80000100800 */
[----:B------:R-:W1:Y:S02]  /*0750*/  FENCE.VIEW.ASYNC.S ;  /* 0x00000000000073c6 */ /* 0x000e640000000000 */
[----:B-1----:R0:W1:Y:S01]  /*0760*/  @!UP0 SYNCS.EXCH.64 URZ, [UR6+0xf0], UR4 ;  /* 0x0000f004063f85b2 */ /* 0x0020620008000100 */
[----:B------:R0:W1:Y:S01]  /*0770*/  @!UP1 SYNCS.EXCH.64 URZ, [UR6+0xf8], UR4 ;  /* 0x0000f804063f95b2 */ /* 0x0000620008000100 */
[----:B------:R-:W-:Y:S01]  /*0780*/  NOP ;  /* 0x0000000000007918 */ /* 0x000fe20000000000 */
[----:B-1----:R-:W-:Y:S06]  /*0790*/  BAR.SYNC.DEFER_BLOCKING 0x0 ;  /* 0x0000000000007b1d */ /* 0x002fec0000010000 */
[----:B0-----:R-:W-:Y:S05]  /*07a0*/  @!P1 BRA `(.L_x_4) ;  /* 0x0000020000c49947 */ /* 0x001fea0003800000 */
[----:B------:R-:W-:-:S06]  /*07b0*/  UISETP.GT.U32.AND UP0, UPT, UR10, 0x1, UPT ;  /* 0x000000010a00788c */ /* 0x000fcc000bf04070 */
[----:B------:R-:W-:-:S13]  /*07c0*/  PLOP3.LUT P0, PT, PT, PT, UP0, 0x80, 0x0 ;  /* 0x000000000000781c */ /* 0x000fda0003f0f008 */
[----:B------:R-:W-:Y:S05]  /*07d0*/  @P0 EXIT ;  /* 0x000000000000094d */ /* 0x000fea0003800000 */
[----:B------:R-:W-:Y:S01]  /*07e0*/  IMAD.MOV.U32 R5, RZ, RZ, -0x1 ;  /* 0xffffffffff057424 */ /* 0x000fe200078e00ff */
[----:B------:R-:W-:Y:S01]  /*07f0*/  ULDC.64 UR4, c[0x0][0x650] ;  /* 0x0001940000047ab9 */ /* 0x000fe20000000a00 */
[----:B------:R-:W-:Y:S01]  /*0800*/  IMAD.MOV.U32 R6, RZ, RZ, -0x1 ;  /* 0xffffffffff067424 */ /* 0x000fe200078e00ff */
[----:B------:R-:W-:Y:S01]  /*0810*/  ISETP.GE.U32.AND P0, PT, R10, UR4, PT ;  /* 0x000000040a007c0c */ /* 0x000fe2000bf06070 */
[----:B------:R-:W-:Y:S01]  /*0820*/  UMOV UR4, 0xffffffff ;  /* 0xffffffff00047882 */ /* 0x000fe20000000000 */
[----:B------:R0:W-:Y:S01]  /*0830*/  STL [R1+0x404], R5 ;  /* 0x0004040501007387 */ /* 0x0001e20000100800 */
[----:B------:R-:W-:Y:S02]  /*0840*/  PRMT R4, RZ, 0x7610, R4 ;  /* 0x00007610ff047816 */ /* 0x000fe40000000004 */
[----:B------:R-:W-:Y:S01]  /*0850*/  ISETP.GE.U32.AND.EX P0, PT, R14, UR5, PT, P0 ;  /* 0x000000050e007c0c */ /* 0x000fe2000bf06100 */
[----:B------:R1:W-:Y:S01]  /*0860*/  STL [R1+0x400], R6 ;  /* 0x0004000601007387 */ /* 0x0003e20000100800 */
[----:B0-----:R-:W-:-:S05]  /*0870*/  IMAD.U32 R5, RZ, RZ, UR4 ;  /* 0x00000004ff057e24 */ /* 0x001fca000f8e00ff */
[----:B------:R1:W-:Y:S06]  /*0880*/  STL [R1+0x3fc], R5 ;  /* 0x0003fc0501007387 */ /* 0x0003ec0000100800 */
[----:B------:R-:W-:Y:S05]  /*0890*/  @P0 BRA `(.L_x_5) ;  /* 0x0000000400740947 */ /* 0x000fea0003800000 */
[----:B------:R-:W-:Y:S01]  /*08a0*/  ULDC.64 UR12, c[0x0][0x628] ;  /* 0x00018a00000c7ab9 */ /* 0x000fe20000000a00 */
[----:B------:R-:W0:Y:S01]  /*08b0*/  LDC.64 R12, c[0x0][0x620] ;  /* 0x00018800ff0c7b82 */ /* 0x000e220000000a00 */
[----:B------:R-:W-:Y:S01]  /*08c0*/  ISETP.NE.U32.AND P0, PT, RZ, UR12, PT ;  /* 0x0000000cff007c0c */ /* 0x000fe2000bf05070 */
[----:B------:R-:W-:Y:S01]  /*08d0*/  ULDC UR11, c[0x0][0x630] ;  /* 0x00018c00000b7ab9 */ /* 0x000fe20000000800 */
[----:B------:R-:W-:Y:S02]  /*08e0*/  R2UR UR4, R10 ;  /* 0x000000000a0472ca */ /* 0x000fe400000e0000 */
[----:B------:R-:W-:Y:S02]  /*08f0*/  ISETP.NE.AND.EX P0, PT, RZ, UR13, PT, P0 ;  /* 0x0000000dff007c0c */ /* 0x000fe4000bf05300 */
[----:B------:R-:W-:-:S11]  /*0900*/  R2UR UR5, R14 ;  /* 0x000000000e0572ca */ /* 0x000fd600000e0000 */
[----:B------:R-:W-:Y:S05]  /*0910*/  @!P0 BRA `(.L_x_6) ;  /* 0x0000000000308947 */ /* 0x000fea0003800000 */
[----:B------:R-:W-:Y:S01]  /*0920*/  R2UR UR4, R10 ;  /* 0x000000000a0472ca */ /* 0x000fe200000e0000 */
[----:B------:R-:W-:Y:S01]  /*0930*/  ULDC UR8, c[0x0][0x634] ;  /* 0x00018d0000087ab9 */ /* 0x000fe20000000800 */
[----:B------:R-:W-:-:S11]  /*0940*/  R2UR UR10, R14 ;  /* 0x000000000e0a72ca */ /* 0x000fd600000e0000 */
[----:B------:R-:W-:-:S04]  /*0950*/  UIADD3 UR8, UP0, UR4, UR8, URZ ;  /* 0x0000000804087290 */ /* 0x000fc8000ff1e03f */
[----:B------:R-:W-:-:S04]  /*0960*/  UIADD3.X UR10, URZ, UR10, URZ, UP0, !UPT ;  /* 0x0000000a3f0a7290 */ /* 0x000fc800087fe43f */
[----:B------:R-:W-:-:S04]  /*0970*/  UIMAD.WIDE.U32 UR4, UR10, UR12, URZ ;  /* 0x0000000c0a0472a5 */ /* 0x000fc8000f8e003f */
[----:B------:R-:W-:Y:S02]  /*0980*/  UIMAD.WIDE.U32 UR6, UP0, UR8, UR13, UR4 ;  /* 0x0000000d080672a5 */ /* 0x000fe4000f800004 */
[----:B------:R-:W-:Y:S02]  /*0990*/  UIMAD.WIDE.U32 UR4, UR8, UR12, URZ ;  /* 0x0000000c080472a5 */ /* 0x000fe4000f8e003f */
[----:B------:R-:W-:Y:S02]  /*09a0*/  UIADD3.X UR9, URZ, URZ, URZ, UP0, !UPT ;  /* 0x0000003f3f097290 */ /* 0x000fe400087fe43f */
[----:B------:R-:W-:Y:S01]  /*09b0*/  UIADD3 URZ, UP0, UR5, UR6, URZ ;  /* 0x00000006053f7290 */ /* 0x000fe2000ff1e03f */
[----:B------:R-:W-:-:S03]  /*09c0*/  UMOV UR8, UR7 ;  /* 0x0000000700087c82 */ /* 0x000fc60008000000 */
[----:B------:R-:W-:-:S12]  /*09d0*/  UIMAD.WIDE.U32.X UR4, UR10, UR13, UR8, UP0 ;  /* 0x0000000d0a0472a5 */ /* 0x000fd800080e0408 */
.L_x_6:
[----:B------:R-:W-:Y:S01]  /*09e0*/  USHF.R.U64 UR6, UR4, UR11, UR5 ;  /* 0x0000000b04067299 */ /* 0x000fe20008001205 */
[----:B------:R-:W2:Y:S01]  /*09f0*/  LDC R8, c[0x0][0x618] ;  /* 0x00018600ff087b82 */ /* 0x000ea20000000800 */
[----:B------:R-:W-:Y:S01]  /*0a00*/  USHF.R.U32.HI UR4, URZ, UR11, UR5 ;  /* 0x0000000b3f047299 */ /* 0x000fe20008011605 */
[----:B------:R-:W-:Y:S01]  /*0a10*/  I2FP.F32.U32 R3, R2 ;  /* 0x0000000200037245 */ /* 0x000fe20000201000 */
[----:B------:R-:W-:Y:S01]  /*0a20*/  IMAD.MOV.U32 R4, RZ, RZ, R10 ;  /* 0x000000ffff047224 */ /* 0x000fe200078e000a */
[----:B------:R-:W-:Y:S01]  /*0a30*/  ULDC UR5, c[0x0][0x150] ;  /* 0x0000540000057ab9 */ /* 0x000fe20000000800 */
[----:B------:R-:W-:Y:S01]  /*0a40*/  IADD3 R9, P0, RZ, -UR6, RZ ;  /* 0x80000006ff097c10 */ /* 0x000fe2000ff1e0ff */
[----:B-1----:R-:W-:Y:S02]  /*0a50*/  IMAD.MOV.U32 R5, RZ, RZ, R14 ;  /* 0x000000ffff057224 */ /* 0x002fe400078e000e */
[----:B------:R-:W-:Y:S01]  /*0a60*/  FMUL R3, R3, UR5 ;  /* 0x0000000503037c20 */ /* 0x000fe20008400000 */
[----:B------:R-:W1:Y:S01]  /*0a70*/  LDC.64 R18, c[0x0][0x640] ;  /* 0x00019000ff127b82 */ /* 0x000e620000000a00 */
[----:B------:R-:W-:Y:S01]  /*0a80*/  IMAD.X R11, RZ, RZ, ~UR4, P0 ;  /* 0x80000004ff0b7e24 */ /* 0x000fe200080e06ff */
[----:B------:R-:W-:Y:S01]  /*0a90*/  ULDC UR4, c[0x0][0x154] ;  /* 0x0000550000047ab9 */ /* 0x000fe20000000800 */
[----:B0-----:R-:W-:-:S02]  /*0aa0*/  IMAD.WIDE.U32 R4, R9, R12, R4 ;  /* 0x0000000c09047225 */ /* 0x001fc400078e0004 */
[----:B------:R-:W0:Y:S02]  /*0ab0*/  F2I.U32.TRUNC.NTZ R3, R3 ;  /* 0x0000000300037305 */ /* 0x000e24000020f000 */
[----:B------:R-:W-:Y:S01]  /*0ac0*/  IMAD R6, R11, R12, RZ ;  /* 0x0000000c0b067224 */ /* 0x000fe200078e02ff */
[----:B------:R-:W3:Y:S03]  /*0ad0*/  LDC R10, c[0x0][0x608] ;  /* 0x00018200ff0a7b82 */ /* 0x000ee60000000800 */
[----:B------:R-:W-:-:S04]  /*0ae0*/  IMAD R9, R9, R13, R6 ;  /* 0x0000000d09097224 */ /* 0x000fc800078e0206 */
[----:B------:R-:W-:Y:S01]  /*0af0*/  IMAD.IADD R5, R5, 0x1, R9 ;  /* 0x0000000105057824 */ /* 0x000fe200078e0209 */
[----:B------:R-:W4:Y:S01]  /*0b00*/  LDC R7, c[0x0][0x144] ;  /* 0x00005100ff077b82 */ /* 0x000f220000000800 */
[----:B------:R-:W-:Y:S02]  /*0b10*/  IMAD.MOV.U32 R9, RZ, RZ, 0x1 ;  /* 0x00000001ff097424 */ /* 0x000fe400078e00ff */
[----:B0-----:R-:W-:Y:S01]  /*0b20*/  IMAD.MOV R6, RZ, RZ, -R3 ;  /* 0x000000ffff067224 */ /* 0x001fe200078e0a03 */
[----:B--2---:R-:W-:Y:S02]  /*0b30*/  SHF.R.U64 R12, R4, R8, R5 ;  /* 0x00000008040c7219 */ /* 0x004fe40000001205 */
[----:B------:R-:W-:Y:S02]  /*0b40*/  I2FP.F32.U32 R4, R0 ;  /* 0x0000000000047245 */ /* 0x000fe40000201000 */
[----:B------:R-:W0:Y:S01]  /*0b50*/  LDC R14, c[0x0][0x658] ;  /* 0x00019600ff0e7b82 */ /* 0x000e220000000800 */
[----:B-1----:R-:W-:-:S02]  /*0b60*/  ISETP.NE.U32.AND P0, PT, R18, RZ, PT ;  /* 0x000000ff1200720c */ /* 0x002fc40003f05070 */
[----:B------:R-:W-:Y:S01]  /*0b70*/  FMUL R4, R4, UR4 ;  /* 0x0000000404047c20 */ /* 0x000fe20008400000 */
[----:B------:R-:W-:Y:S01]  /*0b80*/  SHF.R.U32.HI R3, RZ, R8, R5 ;  /* 0x00000008ff037219 */ /* 0x000fe20000011605 */
[----:B------:R-:W-:Y:S01]  /*0b90*/  IMAD.MOV.U32 R5, RZ, RZ, -0x1 ;  /* 0xffffffffff057424 */ /* 0x000fe200078e00ff */
[----:B------:R-:W-:Y:S01]  /*0ba0*/  ISETP.NE.AND.EX P0, PT, R19, RZ, PT, P0 ;  /* 0x000000ff1300720c */ /* 0x000fe20003f05300 */
[----:B------:R1:W2:Y:S01]  /*0bb0*/  F2I.U32.TRUNC.NTZ R11, R4 ;  /* 0x00000004000b7305 */ /* 0x0002a2000020f000 */
[----:B------:R-:W1:Y:S01]  /*0bc0*/  LDC R13, c[0x0][0x148] ;  /* 0x00005200ff0d7b82 */ /* 0x000e620000000800 */
[-CC-:B---3--:R-:W-:Y:S02]  /*0bd0*/  SHF.R.U64 R23, R12, R10.reuse, R3.reuse ;  /* 0x0000000a0c177219 */ /* 0x188fe40000001203 */
[----:B------:R-:W-:-:S05]  /*0be0*/  SHF.R.U32.HI R3, RZ, R10, R3 ;  /* 0x0000000aff037219 */ /* 0x000fca0000011603 */
[----:B------:R-:W3:Y:S01]  /*0bf0*/  LDC R17, c[0x0][0x600] ;  /* 0x00018000ff117b82 */ /* 0x000ee20000000800 */
[----:B----4-:R-:W-:-:S07]  /*0c00*/  IMAD R8, R7, R6, R2 ;  /* 0x0000000607087224 */ /* 0x010fce00078e0202 */
[----:B------:R-:W4:Y:S01]  /*0c10*/  LDC R16, c[0x0][0x648] ;  /* 0x00019200ff107b82 */ /* 0x000f220000000800 */
[-C--:B0-----:R-:W-:Y:S02]  /*0c20*/  SHF.L.U32 R2, R5, R14.reuse, RZ ;  /* 0x0000000e05027219 */ /* 0x081fe400000006ff */
[--C-:B------:R-:W-:Y:S02]  /*0c30*/  SHF.R.U64 R22, R23, R14, R3.reuse ;  /* 0x0000000e17167219 */ /* 0x100fe40000001203 */
[----:B------:R-:W-:Y:S02]  /*0c40*/  LOP3.LUT R10, RZ, R2, RZ, 0x33, !PT ;  /* 0x00000002ff0a7212 */ /* 0x000fe400078e33ff */
[-C--:B------:R-:W-:Y:S01]  /*0c50*/  SHF.R.U32.HI R3, RZ, R14.reuse, R3 ;  /* 0x0000000eff037219 */ /* 0x080fe20000011603 */
[----:B------:R-:W0:Y:S01]  /*0c60*/  LDC R21, c[0x0][0x638] ;  /* 0x00018e00ff157b82 */ /* 0x000e220000000800 */
[----:B------:R-:W-:Y:S01]  /*0c70*/  SHF.L.U32 R9, R9, R14, RZ ;  /* 0x0000000e09097219 */ /* 0x000fe200000006ff */
[----:B------:R-:W-:-:S06]  /*0c80*/  IMAD.MOV.U32 R2, RZ, RZ, R22 ;  /* 0x000000ffff027224 */ /* 0x000fcc00078e0016 */
[----:B------:R-:W0:Y:S01]  /*0c90*/  LDC R20, c[0x0][0x610] ;  /* 0x00018400ff147b82 */ /* 0x000e220000000800 */
[----:B-12---:R-:W-:Y:S05]  /*0ca0*/  @!P0 BRA `(.L_x_7) ;  /* 0x0000000000288947 */ /* 0x006fea0003800000 */
[----:B------:R-:W1:Y:S02]  /*0cb0*/  LDC R7, c[0x0][0x64c] ;  /* 0x00019300ff077b82 */ /* 0x000e640000000800 */
[----:B-1----:R-:W-:-:S05]  /*0cc0*/  IADD3 R7, P0, R22, R7, RZ ;  /* 0x0000000716077210 */ /* 0x002fca0007f1e0ff */
[----:B------:R-:W-:-:S04]  /*0cd0*/  IMAD.X R15, RZ, RZ, R3, P0 ;  /* 0x000000ffff0f7224 */ /* 0x000fc800000e0603 */
[----:B------:R-:W-:-:S04]  /*0ce0*/  IMAD.WIDE.U32 R2, R15, R18, RZ ;  /* 0x000000120f027225 */ /* 0x000fc800078e00ff */
[----:B------:R-:W-:-:S04]  /*0cf0*/  IMAD.WIDE.U32 R4, P0, R7, R19, R2 ;  /* 0x0000001307047225 */ /* 0x000fc80007800002 */
[----:B------:R-:W-:-:S04]  /*0d00*/  IMAD.WIDE.U32 R2, R7, R18, RZ ;  /* 0x0000001207027225 */ /* 0x000fc800078e00ff */
[----:B------:R-:W-:Y:S01]  /*0d10*/  IMAD.X R7, RZ, RZ, RZ, P0 ;  /* 0x000000ffff077224 */ /* 0x000fe200000e06ff */
[----:B------:R-:W-:Y:S01]  /*0d20*/  IADD3 RZ, P0, R3, R4, RZ ;  /* 0x0000000403ff7210 */ /* 0x000fe20007f1e0ff */
[----:B------:R-:W-:-:S04]  /*0d30*/  IMAD.MOV.U32 R6, RZ, RZ, R5 ;  /* 0x000000ffff067224 */ /* 0x000fc800078e0005 */
[----:B------:R-:W-:-:S08]  /*0d40*/  IMAD.WIDE.U32.X R2, R15, R19, R6, P0 ;  /* 0x000000130f027225 */ /* 0x000fd000000e0406 */
.L_x_7:
[----:B----4-:R-:W-:Y:S01]  /*0d50*/  SHF.R.U64 R2, R2, R16, R3 ;  /* 0x0000001002027219 */ /* 0x010fe20000001203 */
[----:B---3--:R-:W-:Y:S01]  /*0d60*/  VIADD R3, R17, 0xffffffff ;  /* 0xffffffff11037836 */ /* 0x008fe20000000000 */
[----:B------:R-:W-:Y:S01]  /*0d70*/  LOP3.LUT R10, R23, R10, RZ, 0xc0, !PT ;  /* 0x0000000a170a7212 */ /* 0x000fe200078ec0ff */
[----:B------:R-:W-:Y:S02]  /*0d80*/  IMAD.MOV R11, RZ, RZ, -R11 ;  /* 0x000000ffff0b7224 */ /* 0x000fe400078e0a0b */
[----:B------:R-:W-:Y:S01]  /*0d90*/  IMAD.MOV R4, RZ, RZ, -R2 ;  /* 0x000000ffff047224 */ /* 0x000fe200078e0a02 */
[----:B------:R-:W-:Y:S01]  /*0da0*/  LOP3.LUT R3, R12, R3, RZ, 0xc0, !PT ;  /* 0x000000030c037212 */ /* 0x000fe200078ec0ff */
[----:B------:R-:W-:Y:S02]  /*0db0*/  @P4 IMAD R8, R13, R11, R0 ;  /* 0x0000000b0d084224 */ /* 0x000fe400078e0200 */
[----:B------:R-:W-:Y:S02]  /*0dc0*/  IMAD R9, R9, R2, R10 ;  /* 0x0000000209097224 */ /* 0x000fe400078e020a */
[----:B0-----:R-:W-:-:S02]  /*0dd0*/  IMAD R0, R4, R21, R22 ;  /* 0x0000001504007224 */ /* 0x001fc400078e0216 */
[----:B------:R-:W-:Y:S02]  /*0de0*/  IMAD R8, R9, R20, R8 ;  /* 0x0000001409087224 */ /* 0x000fe400078e0208 */
[----:B------:R-:W-:Y:S02]  /*0df0*/  IMAD R3, R0, R17, R3 ;  /* 0x0000001100037224 */ /* 0x000fe400078e0203 */
[----:B------:R-:W-:-:S03]  /*0e00*/  IMAD.MOV.U32 R4, RZ, RZ, 0x1 ;  /* 0x00000001ff047424 */ /* 0x000fc600078e00ff */
[----:B------:R-:W-:Y:S02]  /*0e10*/  SEL R0, R3, R8, !P4 ;  /* 0x0000000803007207 */ /* 0x000fe40006000000 */
[----:B------:R-:W-:-:S03]  /*0e20*/  SEL R2, R8, R3, !P4 ;  /* 0x0000000308027207 */ /* 0x000fc60006000000 */
[----:B------:R0:W-:Y:S04]  /*0e30*/  STL [R1+0x400], R0 ;  /* 0x0004000001007387 */ /* 0x0001e80000100800 */
[----:B------:R2:W-:Y:S01]  /*0e40*/  STL [R1+0x404], R2 ;  /* 0x0004040201007387 */ /* 0x0005e20000100800 */
[----:B0-----:R-:W-:-:S05]  /*0e50*/  IMAD.U32 R0, RZ, RZ, UR6 ;  /* 0x00000006ff007e24 */ /* 0x001fca000f8e00ff */
[----:B------:R2:W-:Y:S02]  /*0e60*/  STL [R1+0x3fc], R0 ;  /* 0x0003fc0001007387 */ /* 0x0005e40000100800 */
.L_x_5:
[----:B------:R-:W-:-:S08]  /*0e70*/  NOP ;  /* 0x0000000000007918 */ /* 0x000fd00000000000 */
[----:B------:R-:W0:Y:S02]  /*0e80*/  USETMAXREG.TRY_ALLOC.CTAPOOL UP0, 0xf0 ;  /* 0x000000f0000079c8 */ /* 0x000e240008000600 */
[----:B0-----:R-:W-:-:S13]  /*0e90*/  PLOP3.LUT P0, PT, PT, PT, UP0, 0x80, 0x0 ;  /* 0x000000000000781c */ /* 0x001fda0003f0f008 */
[----:B------:R-:W-:Y:S05]  /*0ea0*/  @!P0 BRA `(.L_x_5) ;  /* 0xfffffffc00f08947 */ /* 0x000fea000383ffff */
[----:B------:R-:W-:Y:S01]  /*0eb0*/  ULDC.64 UR4, c[0x0][0x598] ;  /* 0x0001660000047ab9 */ /* 0x000fe20000000a00 */
[----:B------:R-:W-:Y:S01]  /*0ec0*/  ULDC.64 UR6, c[0x0][0x208] ;  /* 0x0000820000067ab9 */ /* 0x000fe20000000a00 */
[----:B------:R-:W-:-:S04]  /*0ed0*/  ISETP.NE.U32.AND P0, PT, RZ, UR4, PT ;  /* 0x00000004ff007c0c */ /* 0x000fc8000bf05070 */
[----:B------:R-:W-:-:S13]  /*0ee0*/  ISETP.NE.AND.EX P0, PT, RZ, UR5, PT, P0 ;  /* 0x00000005ff007c0c */ /* 0x000fda000bf05300 */
[----:B------:R-:W-:Y:S05]  /*0ef0*/  @!P0 BRA `(.L_x_8) ;  /* 0x0000000000208947 */ /* 0x000fea0003800000 */
[----:B--2---:R-:W0:Y:S02]  /*0f00*/  LDC.64 R2, c[0x0][0x598] ;  /* 0x00016600ff027b82 */ /* 0x004e240000000a00 */
[----:B0-----:R-:W2:Y:S02]  /*0f10*/  LDG.E.64 R2, desc[UR6][R2.64] ;  /* 0x0000000602027981 */ /* 0x001ea4000c1e1b00 */
[----:B--2---:R-:W-:-:S04]  /*0f20*/  ISETP.NE.U32.AND P0, PT, R2, RZ, PT ;  /* 0x000000ff0200720c */ /* 0x004fc80003f05070 */
[----:B------:R-:W-:-:S13]  /*0f30*/  ISETP.NE.AND.EX P0, PT, R3, RZ, PT, P0 ;  /* 0x000000ff0300720c */ /* 0x000fda0003f05300 */
[----:B------:R-:W-:Y:S05]  /*0f40*/  @!P0 BRA `(.L_x_8) ;  /* 0x00000000000c8947 */ /* 0x000fea0003800000 */
[----:B------:R-:W2:Y:S02]  /*0f50*/  LD.E R2, desc[UR6][R2.64] ;  /* 0x0000000602027980 */ /* 0x000ea4000c101900 */
[----:B--2---:R-:W-:Y:S01]  /*0f60*/  R2UR UR4, R2 ;  /* 0x00000000020472ca */ /* 0x004fe200000e0000 */
[----:B------:R-:W-:-:S14]  /*0f70*/  BRA `(.L_x_9) ;  /* 0x0000000000247947 */ /* 0x000fdc0003800000 */
.L_x_8:
[----:B------:R-:W-:Y:S02]  /*0f80*/  ULDC.64 UR4, c[0x0][0x588] ;  /* 0x0001620000047ab9 */ /* 0x000fe40000000a00 */
[----:B------:R-:W-:-:S04]  /*0f90*/  ISETP.NE.U32.AND P0, PT, RZ, UR4, PT ;  /* 0x00000004ff007c0c */ /* 0x000fc8000bf05070 */
[----:B------:R-:W-:-:S13]  /*0fa0*/  ISETP.NE.AND.EX P0, PT, RZ, UR5, PT, P0 ;  /* 0x00000005ff007c0c */ /* 0x000fda000bf05300 */
[----:B------:R-:W-:Y:S05]  /*0fb0*/  @!P0 BRA `(.L_x_10) ;  /* 0x0000000000108947 */ /* 0x000fea0003800000 */
[----:B--2---:R-:W0:Y:S02]  /*0fc0*/  LDC.64 R2, c[0x0][0x588] ;  /* 0x00016200ff027b82 */ /* 0x004e240000000a00 */
[----:B0-----:R-:W2:Y:S02]  /*0fd0*/  LDG.E R2, desc[UR6][R2.64] ;  /* 0x0000000602027981 */ /* 0x001ea4000c1e1900 */
[----:B--2---:R-:W-:Y:S01]  /*0fe0*/  R2UR UR4, R2 ;  /* 0x00000000020472ca */ /* 0x004fe200000e0000 */
[----:B------:R-:W-:-:S14]  /*0ff0*/  BRA `(.L_x_9) ;  /* 0x0000000000047947 */ /* 0x000fdc0003800000 */
.L_x_10:
[----:B------:R-:W-:-:S05]  /*1000*/  ULDC UR4, c[0x0][0x580] ;  /* 0x0001600000047ab9 */ /* 0x000fca0000000800 */
.L_x_9:
[----:B------:R-:W-:Y:S02]  /*1010*/  ULDC.64 UR8, c[0x0][0x5a0] ;  /* 0x0001680000087ab9 */ /* 0x000fe40000000a00 */
        /* <DEDUP_REMOVED lines=11> */
.L_x_11:
        /* <DEDUP_REMOVED lines=8> */
.L_x_13:
[----:B------:R-:W-:-:S05]  /*1150*/  ULDC UR5, c[0x0][0x584] ;  /* 0x0001610000057ab9 */ /* 0x000fca0000000800 */
.L_x_12:
[----:B------:R-:W-:-:S13]  /*1160*/  LOP3.LUT P0, RZ, R4, 0xff, RZ, 0xc0, !PT ;  /* 0x000000ff04ff7812 */ /* 0x000fda000780c0ff */
[----:B------:R-:W-:Y:S05]  /*1170*/  @!P0 EXIT ;  /* 0x000000000000894d */ /* 0x000fea0003800000 */
[----:B--2---:R-:W2:Y:S01]  /*1180*/  LDL R0, [R1+0x3e8] ;  /* 0x0003e80001007983 */ /* 0x004ea20000100800 */
[----:B------:R-:W-:Y:S02]  /*1190*/  ULDC UR8, c[0x0][0x28c] ;  /* 0x0000a30000087ab9 */ /* 0x000fe40000000800 */
[----:B------:R-:W-:-:S04]  /*11a0*/  UIADD3 UR8, UR8, 0x1f, URZ ;  /* 0x0000001f08087890 */ /* 0x000fc8000fffe03f */
[----:B------:R-:W-:-:S04]  /*11b0*/  USHF.R.S32.HI UR9, URZ, 0x1f, UR8 ;  /* 0x0000001f3f097899 */ /* 0x000fc80008011408 */
[----:B------:R-:W-:Y:S01]  /*11c0*/  ULEA.HI UR9, UR9, UR8, URZ, 0x5 ;  /* 0x0000000809097291 */ /* 0x000fe2000f8f283f */
[----:B--2---:R-:W-:-:S13]  /*11d0*/  R2UR UR10, R0 ;  /* 0x00000000000a72ca */ /* 0x004fda00000e0000 */
[----:B------:R-:W-:Y:S02]  /*11e0*/  ULOP3.LUT UR8, UR10, 0x1, URZ, 0xfc, !UPT ;  /* 0x000000010a087892 */ /* 0x000fe4000f8efc3f */
[----:B------:R-:W-:-:S03]  /*11f0*/  USHF.R.S32.HI UR10, URZ, 0x5, UR9 ;  /* 0x000000053f0a7899 */ /* 0x000fc60008011409 */
[----:B------:R-:W-:Y:S01]  /*1200*/  UMOV UR9, URZ ;  /* 0x0000003f00097c82 */ /* 0x000fe20008000000 */
[----:B------:R-:W-:Y:S01]  /*1210*/  IMAD.U32 R0, RZ, RZ, UR8 ;  /* 0x00000008ff007e24 */ /* 0x000fe2000f8e00ff */
[----:B------:R-:W-:Y:S01]  /*1220*/  UMOV UR8, URZ ;  /* 0x0000003f00087c82 */ /* 0x000fe20008000000 */
[----:B------:R-:W-:Y:S02]  /*1230*/  IMAD.U32 R3, RZ, RZ, UR10 ;  /* 0x0000000aff037e24 */ /* 0x000fe4000f8e00ff */
[----:B------:R-:W-:Y:S01]  /*1240*/  IMAD.U32 R2, RZ, RZ, UR8 ;  /* 0x00000008ff027e24 */ /* 0x000fe2000f8e00ff */
[----:B------:R0:W-:Y:S04]  /*1250*/  STL [R1+0x3e4], R0 ;  /* 0x0003e40001007387 */ /* 0x0001e80000100800 */
[----:B------:R2:W-:Y:S01]  /*1260*/  STL [R1+0x408], R3 ;  /* 0x0004080301007387 */ /* 0x0005e20000100800 */
[----:B0-----:R-:W-:-:S05]  /*1270*/  IMAD.U32 R0, RZ, RZ, UR9 ;  /* 0x00000009ff007e24 */ /* 0x001fca000f8e00ff */
[----:B------:R2:W-:Y:S04]  /*1280*/  STL [R1+0x3f8], R0 ;  /* 0x0003f80001007387 */ /* 0x0005e80000100800 */
[----:B------:R2:W-:Y:S02]  /*1290*/  STL [R1+0x3f4], R2 ;  /* 0x0003f40201007387 */ /* 0x0005e40000100800 */
.L_x_518:
[----:B------:R-:W3:Y:S01]  /*12a0*/  LDL R4, [R1+0x3f8] ;  /* 0x0003f80001047983 */ /* 0x000ee20000100800 */
[----:B012---:R-:W0:Y:S03]  /*12b0*/  LDC R3, c[0x0][0x28c] ;  /* 0x0000a300ff037b82 */ /* 0x007e260000000800 */
[----:B------:R-:W-:Y:S04]  /*12c0*/  STL [R1+0x3dc], RZ ;  /* 0x0003dcff01007387 */ /* 0x000fe80000100800 */
        /* <DEDUP_REMOVED lines=239> */
[----:B------:R-:W-:Y:S04]  /*21c0*/  STL [R1], RZ ;  /* 0x000000ff01007387 */ /* 0x000fe80000100800 */
[----:B------:R-:W-:Y:S04]  /*21d0*/  STL [R1+0x4], RZ ;  /* 0x000004ff01007387 */ /* 0x000fe80000100800 */
[----:B------:R-:W-:Y:S04]  /*21e0*/  STL [R1+0x8], RZ ;  /* 0x000008ff01007387 */ /* 0x000fe80000100800 */
[----:B------:R-:W-:Y:S01]  /*21f0*/  STL [R1+0xc], RZ ;  /* 0x00000cff01007387 */ /* 0x000fe20000100800 */
[----:B0-----:R-:W-:-:S03]  /*2200*/  ISETP.GE.AND P0, PT, R3, 0x1, PT ;  /* 0x000000010300780c */ /* 0x001fc60003f06270 */
[----:B------:R-:W-:Y:S04]  /*2210*/  STL [R1+0x10], RZ ;  /* 0x000010ff01007387 */ /* 0x000fe80000100800 */
[----:B------:R-:W-:Y:S04]  /*2220*/  STL [R1+0x14], RZ ;  /* 0x000014ff01007387 */ /* 0x000fe80000100800 */
[----:B------:R-:W-:Y:S04]  /*2230*/  STL [R1+0x18], RZ ;  /* 0x000018ff01007387 */ /* 0x000fe80000100800 */
[----:B------:R-:W-:Y:S04]  /*2240*/  STL [R1+0x1c], RZ ;  /* 0x00001cff01007387 */ /* 0x000fe80000100800 */
[----:B------:R-:W2:Y:S01]  /*2250*/  LDL R3, [R1+0x3f4] ;  /* 0x0003f40001037983 */ /* 0x000ea20000100800 */
[----:B------:R-:W0:Y:S01]  /*2260*/  S2R R0, SR_TID.X ;  /* 0x0000000000007919 */ /* 0x000e220000002100 */
[----:B----4-:R-:W4:Y:S01]  /*2270*/  S2UR UR12, SR_CgaCtaId ;  /* 0x00000000000c79c3 */ /* 0x010f220000008800 */
[----:B0-----:R-:W-:-:S04]  /*2280*/  LOP3.LUT R0, R0, 0x80, RZ, 0xc0, !PT ;  /* 0x0000008000007812 */ /* 0x001fc800078ec0ff */
[----:B------:R-:W-:-:S05]  /*2290*/  SHF.R.U32.HI R0, RZ, 0x7, R0 ;  /* 0x00000007ff007819 */ /* 0x000fca0000011600 */
[----:B------:R-:W0:Y:S01]  /*22a0*/  SHFL.IDX PT, R2, R0, RZ, 0x1f ;  /* 0x00001fff00027589 */ /* 0x000e2200000e0000 */
[----:B---3--:R-:W-:Y:S01]  /*22b0*/  R2UR UR11, R4 ;  /* 0x00000000040b72ca */ /* 0x008fe200000e0000 */
[----:B------:R-:W-:Y:S01]  /*22c0*/  UMOV UR61, 0x400 ;  /* 0x00000400003d7882 */ /* 0x000fe20000000000 */
[----:B0-----:R-:W-:-:S11]  /*22d0*/  R2UR UR10, R2 ;  /* 0x00000000020a72ca */ /* 0x001fd600000e0000 */
[----:B------:R-:W-:Y:S01]  /*22e0*/  IMAD.U32 R2, RZ, RZ, UR11 ;  /* 0x0000000bff027e24 */ /* 0x000fe2000f8e00ff */
[----:B----4-:R-:W-:Y:S02]  /*22f0*/  ULEA UR61, UR12, UR61, 0x18 ;  /* 0x0000003d0c3d7291 */ /* 0x010fe4000f8ec03f */
[----:B------:R-:W-:-:S04]  /*2300*/  ULEA.HI UR11, UR10, UR10, URZ, 0x1 ;  /* 0x0000000a0a0b7291 */ /* 0x000fc8000f8f083f */
[----:B------:R-:W-:-:S04]  /*2310*/  ULOP3.LUT UR11, UR11, 0x1ffffe, URZ, 0xc0, !UPT ;  /* 0x001ffffe0b0b7892 */ /* 0x000fc8000f8ec03f */
[----:B------:R-:W-:-:S04]  /*2320*/  UIADD3 UR11, UR10, -UR11, URZ ;  /* 0x8000000b0a0b7290 */ /* 0x000fc8000fffe03f */
[----:B------:R-:W-:-:S04]  /*2330*/  ULEA UR11, UR11, UR61, 0xb ;  /* 0x0000003d0b0b7291 */ /* 0x000fc8000f8e583f */
[----:B------:R-:W-:-:S04]  /*2340*/  UIADD3 UR11, UR11, 0x200, URZ ;  /* 0x000002000b0b7890 */ /* 0x000fc8000fffe03f */
[----:B------:R-:W-:-:S04]  /*2350*/  USHF.R.U32.HI UR11, URZ, 0x4, UR11 ;  /* 0x000000043f0b7899 */ /* 0x000fc8000801160b */
[----:B------:R-:W-:-:S06]  /*2360*/  ULOP3.LUT UR10, UR11, 0x3fff, URZ, 0xc0, !UPT ;  /* 0x00003fff0b0a7892 */ /* 0x000fcc000f8ec03f */
[----:B-1----:R-:W-:-:S05]  /*2370*/  IMAD.U32 R5, RZ, RZ, UR10 ;  /* 0x0000000aff057e24 */ /* 0x002fca000f8e00ff */
[----:B------:R0:W-:Y:S01]  /*2380*/  STL [R1+0x3e0], R5 ;  /* 0x0003e00501007387 */ /* 0x0001e20000100800 */
[----:B------:R-:W-:Y:S01]  /*2390*/  UMOV UR8, URZ ;  /* 0x0000003f00087c82 */ /* 0x000fe20008000000 */
[----:B------:R-:W-:Y:S01]  /*23a0*/  UMOV UR9, URZ ;  /* 0x0000003f00097c82 */ /* 0x000fe20008000000 */
[----:B------:R-:W-:Y:S01]  /*23b0*/  IMAD.U32 R0, RZ, RZ, UR8 ;  /* 0x00000008ff007e24 */ /* 0x000fe2000f8e00ff */
[----:B------:R-:W-:Y:S02]  /*23c0*/  CS2R R236, SRZ ;  /* 0x0000000000ec7805 */ /* 0x000fe4000001ff00 */
[----:B------:R-:W-:Y:S02]  /*23d0*/  CS2R R234, SRZ ;  /* 0x0000000000ea7805 */ /* 0x000fe4000001ff00 */
[----:B------:R-:W-:Y:S02]  /*23e0*/  CS2R R232, SRZ ;  /* 0x0000000000e87805 */ /* 0x000fe4000001ff00 */
[----:B------:R-:W-:-:S02]  /*23f0*/  CS2R R22, SRZ ;  /* 0x0000000000167805 */ /* 0x000fc4000001ff00 */
[----:B------:R-:W-:Y:S02]  /*2400*/  CS2R R20, SRZ ;  /* 0x0000000000147805 */ /* 0x000fe4000001ff00 */
[----:B------:R-:W-:Y:S02]  /*2410*/  CS2R R18, SRZ ;  /* 0x0000000000127805 */ /* 0x000fe4000001ff00 */
        /* <DEDUP_REMOVED lines=110> */
[----:B--2---:R-:W-:Y:S01]  /*2b00*/  R2UR UR60, R3 ;  /* 0x00000000033c72ca */ /* 0x004fe200000e0000 */
[----:B0-----:R-:W-:-:S14]  /*2b10*/  @!P0 BRA `(.L_x_14) ;  /* 0x0000003c00908947 */ /* 0x001fdc0003800000 */
[----:B------:R-:W2:Y:S02]  /*2b20*/  LDL R5, [R1+0x3e4] ;  /* 0x0003e40001057983 */ /* 0x000ea40000100800 */
[----:B--2---:R-:W-:-:S13]  /*2b30*/  R2UR UR8, R5 ;  /* 0x00000000050872ca */ /* 0x004fda00000e0000 */
[----:B------:R-:W-:-:S06]  /*2b40*/  UISETP.NE.AND UP0, UPT, UR8, 0x3, UPT ;  /* 0x000000030800788c */ /* 0x000fcc000bf05270 */
[----:B------:R-:W-:-:S13]  /*2b50*/  PLOP3.LUT P1, PT, PT, PT, UP0, 0x80, 0x0 ;  /* 0x000000000000781c */ /* 0x000fda0003f2f008 */
[----:B------:R-:W-:Y:S05]  /*2b60*/  @!P1 BRA `(.L_x_15) ;  /* 0x0000000000049947 */ /* 0x000fea0003800000 */
[----:B------:R-:W-:Y:S01]  /*2b70*/  BPT.TRAP 0x1 ;  /* 0x000000040000795c */ /* 0x000fe20000300000 */
.L_x_15:
[----:B------:R-:W-:Y:S02]  /*2b80*/  R2UR UR8, R3 ;  /* 0x00000000030872ca */ /* 0x000fe400000e0000 */
[----:B------:R-:W-:-:S11]  /*2b90*/  R2UR UR9, R4 ;  /* 0x00000000040972ca */ /* 0x000fd600000e0000 */
[----:B------:R-:W-:Y:S02]  /*2ba0*/  ULEA UR8, UR8, UR61, 0x3 ;  /* 0x0000003d08087291 */ /* 0x000fe4000f8e183f */
[----:B------:R-:W-:-:S05]  /*2bb0*/  IMAD.U32 R2, RZ, RZ, UR9 ;  /* 0x00000009ff027e24 */ /* 0x000fca000f8e00ff */
[----:B------:R-:W-:-:S04]  /*2bc0*/  SHF.L.U32 R2, R2, 0x1f, RZ ;  /* 0x0000001f02027819 */ /* 0x000fc800000006ff */
[----:B------:R0:W1:Y:S01]  /*2bd0*/  SYNCS.PHASECHK.TRANS64.TRYWAIT P0, [UR8], R2 ;  /* 0x00000002ff0075a7 */ /* 0x0000620008000148 */
[----:B------:R-:W-:Y:S05]  /*2be0*/  @!P1 BRA `(.L_x_16) ;  /* 0x0000000000049947 */ /* 0x000fea0003800000 */
[----:B------:R-:W-:Y:S01]  /*2bf0*/  BPT.TRAP 0x1 ;  /* 0x000000040000795c */ /* 0x000fe20000300000 */
.L_x_16:
[----:B------:R2:W-:Y:S01]  /*2c00*/  STL [R1+0x3dc], RZ ;  /* 0x0003dcff01007387 */ /* 0x0005e20000100800 */
[----:B------:R-:W-:Y:S02]  /*2c10*/  UMOV UR9, 0x1 ;  /* 0x0000000100097882 */ /* 0x000fe40000000000 */
[----:B------:R-:W-:Y:S01]  /*2c20*/  IMAD.U32 R0, RZ, RZ, UR9 ;  /* 0x00000009ff007e24 */ /* 0x000fe2000f8e00ff */
[----:B-1----:R-:W-:Y:S06]  /*2c30*/  @P0 BRA `(.L_x_17) ;  /* 0x0000000000080947 */ /* 0x002fec0003800000 */
[----:B------:R-:W1:Y:S02]  /*2c40*/  SYNCS.PHASECHK.TRANS64.TRYWAIT P0, [UR8], R2 ;  /* 0x00000002ff0075a7 */ /* 0x000e640008000148 */
[----:B-1----:R-:W-:Y:S05]  /*2c50*/  @!P0 BRA `(.L_x_18) ;  /* 0x000001f800c88947 */ /* 0x002fea0003800000 */
.L_x_17:
[----:B------:R-:W3:Y:S04]  /*2c60*/  LDL R4, [R1+0x3e0] ;  /* 0x0003e00001047983 */ /* 0x000ee80000100800 */
[----:B-1----:R-:W4:Y:S01]  /*2c70*/  LDL R3, [R1+0x3f4] ;  /* 0x0003f40001037983 */ /* 0x002f220000100800 */
[----:B------:R-:W-:Y:S01]  /*2c80*/  UIADD3 UR8, UR61, 0x1c200, URZ ;  /* 0x0001c2003d087890 */ /* 0x000fe2000fffe03f */
[----:B------:R-:W-:Y:S01]  /*2c90*/  WARPGROUP.ARRIVE ;  /* 0x00000000000079c5 */ /* 0x000fe20000000000 */
[----:B------:R-:W-:Y:S01]  /*2ca0*/  UMOV UR13, 0xc0000010 ;  /* 0xc0000010000d7882 */ /* 0x000fe20000000000 */
[----:B------:R-:W-:Y:S01]  /*2cb0*/  STL [R1+0x3d8], RZ ;  /* 0x0003d8ff01007387 */ /* 0x000fe20000100800 */
[----:B------:R-:W-:Y:S01]  /*2cc0*/  USHF.R.U32.HI UR8, URZ, 0x4, UR8 ;  /* 0x000000043f087899 */ /* 0x000fe20008011608 */
[----:B------:R-:W-:Y:S01]  /*2cd0*/  CS2R R234, SRZ ;  /* 0x0000000000ea7805 */ /* 0x000fe2000001ff00 */
[----:B------:R-:W-:Y:S01]  /*2ce0*/  UMOV UR15, 0xc0000010 ;  /* 0xc0000010000f7882 */ /* 0x000fe20000000000 */
[----:B------:R-:W-:Y:S01]  /*2cf0*/  STL [R1+0x3d4], RZ ;  /* 0x0003d4ff01007387 */ /* 0x000fe20000100800 */
[----:B------:R-:W-:Y:S01]  /*2d00*/  ULOP3.LUT UR8, UR8, 0x3fff, URZ, 0xc0, !UPT ;  /* 0x00003fff08087892 */ /* 0x000fe2000f8ec03f */
[----:B------:R-:W-:Y:S01]  /*2d10*/  CS2R R232, SRZ ;  /* 0x0000000000e87805 */ /* 0x000fe2000001ff00 */
[----:B------:R-:W-:Y:S01]  /*2d20*/  UMOV UR17, UR13 ;  /* 0x0000000d00117c82 */ /* 0x000fe20008000000 */
[----:B------:R-:W-:Y:S01]  /*2d30*/  STL [R1+0x3d0], RZ ;  /* 0x0003d0ff01007387 */ /* 0x000fe20000100800 */
[----:B------:R-:W-:Y:S01]  /*2d40*/  ULOP3.LUT UR8, UR8, 0x10000, URZ, 0xfc, !UPT ;  /* 0x0001000008087892 */ /* 0x000fe2000f8efc3f */
[----:B------:R-:W-:Y:S01]  /*2d50*/  CS2R R236, SRZ ;  /* 0x0000000000ec7805 */ /* 0x000fe2000001ff00 */
[----:B------:R-:W-:Y:S01]  /*2d60*/  UMOV UR19, 0xc0000010 ;  /* 0xc000001000137882 */ /* 0x000fe20000000000 */
[----:B------:R-:W-:Y:S01]  /*2d70*/  STL [R1+0x3cc], RZ ;  /* 0x0003ccff01007387 */ /* 0x000fe20000100800 */
[----:B------:R-:W-:Y:S01]  /*2d80*/  UMOV UR11, UR19 ;  /* 0x00000013000b7c82 */ /* 0x000fe20008000000 */
[----:B------:R-:W-:Y:S01]  /*2d90*/  UMOV UR57, UR13 ;  /* 0x0000000d00397c82 */ /* 0x000fe20008000000 */
[----:B------:R-:W-:Y:S01]  /*2da0*/  UMOV UR59, 0xc0000010 ;  /* 0xc0000010003b7882 */ /* 0x000fe20000000000 */
[----:B------:R-:W-:Y:S01]  /*2db0*/  STL [R1+0x3c8], RZ ;  /* 0x0003c8ff01007387 */ /* 0x000fe20000100800 */
[----:B------:R-:W-:Y:S01]  /*2dc0*/  UMOV UR53, UR13 ;  /* 0x0000000d00357c82 */ /* 0x000fe20008000000 */
[----:B------:R-:W-:Y:S01]  /*2dd0*/  UMOV UR55, 0xc0000010 ;  /* 0xc000001000377882 */ /* 0x000fe20000000000 */
[----:B------:R-:W-:Y:S01]  /*2de0*/  UMOV UR49, UR13 ;  /* 0x0000000d00317c82 */ /* 0x000fe20008000000 */
[----:B------:R-:W-:Y:S01]  /*2df0*/  STL [R1+0x3c4], RZ ;  /* 0x0003c4ff01007387 */ /* 0x000fe20000100800 */
[----:B------:R-:W-:Y:S01]  /*2e00*/  UMOV UR51, 0xc0000010 ;  /* 0xc000001000337882 */ /* 0x000fe20000000000 */
        /* <DEDUP_REMOVED lines=19> */
[----:B------:R-:W-:-:S02]  /*2f40*/  CS2R R22, SRZ ;  /* 0x0000000000167805 */ /* 0x000fc4000001ff00 */
[----:B------:R-:W-:Y:S02]  /*2f50*/  CS2R R20, SRZ ;  /* 0x0000000000147805 */ /* 0x000fe4000001ff00 */
[----:B------:R-:W-:Y:S01]  /*2f60*/  CS2R R18, SRZ ;  /* 0x0000000000127805 */ /* 0x000fe2000001ff00 */
[----:B------:R-:W-:Y:S01]  /*2f70*/  STL [R1+0x3ac], RZ ;  /* 0x0003acff01007387 */ /* 0x000fe20000100800 */
[----:B------:R-:W-:Y:S02]  /*2f80*/  CS2R R16, SRZ ;  /* 0x0000000000107805 */ /* 0x000fe4000001ff00 */
[----:B------:R-:W-:Y:S02]  /*2f90*/  CS2R R14, SRZ ;  /* 0x00000000000e7805 */ /* 0x000fe4000001ff00 */
[----:B------:R-:W-:Y:S01]  /*2fa0*/  CS2R R12, SRZ ;  /* 0x00000000000c7805 */ /* 0x000fe2000001ff00 */
        /* <DEDUP_REMOVED lines=61> */
[----:B------:R-:W-:Y:S01]  /*3380*/  STL [R1+0x2b4], RZ ;  /* 0x0002b4ff01007387 */ /* 0x000fe20000100800 */
[----:B---3--:R-:W-:-:S03]  /*3390*/  R2UR UR10, R4 ;  /* 0x00000000040a72ca */ /* 0x008fc600000e0000 */
[----:B------:R-:W-:Y:S01]  /*33a0*/  STL [R1+0x2b0], RZ ;  /* 0x0002b0ff01007387 */ /* 0x000fe20000100800 */
[----:B----4-:R-:W-:-:S03]  /*33b0*/  R2UR UR9, R3 ;  /* 0x00000000030972ca */ /* 0x010fc600000e0000 */
[----:B------:R-:W-:Y:S04]  /*33c0*/  STL [R1+0x2ac], RZ ;  /* 0x0002acff01007387 */ /* 0x000fe80000100800 */
[----:B------:R-:W-:Y:S02]  /*33d0*/  STL [R1+0x2a8], RZ ;  /* 0x0002a8ff01007387 */ /* 0x000fe40000100800 */
[----:B------:R-:W-:Y:S02]  /*33e0*/  ULOP3.LUT UR12, UR10, 0x10000, URZ, 0xfc, !UPT ;  /* 0x000100000a0c7892 */ /* 0x000fe4000f8efc3f */
[----:B------:R-:W-:Y:S02]  /*33f0*/  STL [R1+0x2a4], RZ ;  /* 0x0002a4ff01007387 */ /* 0x000fe40000100800 */
[----:B------:R-:W-:-:S02]  /*3400*/  ULEA UR12, UR9, UR12, 0x9 ;  /* 0x0000000c090c7291 */ /* 0x000fc4000f8e483f */
[----:B------:R-:W-:Y:S01]  /*3410*/  STL [R1+0x2a0], RZ ;  /* 0x0002a0ff01007387 */ /* 0x000fe20000100800 */
[----:B------:R-:W-:-:S03]  /*3420*/  UIMAD UR14, UR9, 0x1e0, UR8 ;  /* 0x000001e0090e78a4 */ /* 0x000fc6000f8e0208 */
[----:B------:R-:W-:Y:S01]  /*3430*/  STL [R1+0x29c], RZ ;  /* 0x00029cff01007387 */ /* 0x000fe20000100800 */
[----:B------:R-:W-:Y:S01]  /*3440*/  UIADD3 UR8, UR14, 0x20, URZ ;  /* 0x000000200e087890 */ /* 0x000fe2000fffe03f */
[----:B------:R-:W-:Y:S02]  /*3450*/  UMOV UR16, UR12 ;  /* 0x0000000c00107c82 */ /* 0x000fe40008000000 */
[----:B------:R-:W-:Y:S01]  /*3460*/  STL [R1+0x298], RZ ;  /* 0x000298ff01007387 */ /* 0x000fe20000100800 */
[----:B------:R-:W-:Y:S02]  /*3470*/  UIADD3 UR9, UR14, 0x40, URZ ;  /* 0x000000400e097890 */ /* 0x000fe4000fffe03f */
[----:B------:R-:W-:Y:S01]  /*3480*/  QGMMA.64x16x32.F32.E4M3.E4M3 R24, gdesc[UR12], RZ, !UPT, gsb0 ;  /* 0x002000000c1879f3 */ /* 0x000fe2000c0008ff */
[----:B------:R-:W-:Y:S01]  /*3490*/  UIADD3 UR58, UR14, 0x60, URZ ;  /* 0x000000600e3a7890 */ /* 0x000fe2000fffe03f */
[----:B------:R-:W-:Y:S01]  /*34a0*/  STL [R1+0x294], RZ ;  /* 0x000294ff01007387 */ /* 0x000fe20000100800 */
[----:B------:R-:W-:Y:S01]  /*34b0*/  UMOV UR18, UR8 ;  /* 0x0000000800127c82 */ /* 0x000fe20008000000 */
[----:B------:R-:W-:Y:S01]  /*34c0*/  UMOV UR56, UR12 ;  /* 0x0000000c00387c82 */ /* 0x000fe20008000000 */
[----:B------:R-:W-:Y:S01]  /*34d0*/  UMOV UR10, UR18 ;  /* 0x00000012000a7c82 */ /* 0x000fe20008000000 */
[----:B------:R-:W-:Y:S01]  /*34e0*/  STL [R1+0x290], RZ ;  /* 0x000290ff01007387 */ /* 0x000fe20000100800 */
[----:B------:R-:W-:Y:S01]  /*34f0*/  UIADD3 UR54, UR14, 0x80, URZ ;  /* 0x000000800e367890 */ /* 0x000fe2000fffe03f */
[----:B------:R-:W-:-:S02]  /*3500*/  UMOV UR52, UR12 ;  /* 0x0000000c00347c82 */ /* 0x000fc40008000000 */
[----:B------:R-:W-:Y:S01]  /*3510*/  STL [R1+0x28c], RZ ;  /* 0x00028cff01007387 */ /* 0x000fe20000100800 */
[----:B------:R-:W-:Y:S01]  /*3520*/  UIADD3 UR50, UR14, 0xa0, URZ ;  /* 0x000000a00e327890 */ /* 0x000fe2000fffe03f */
[----:B------:R-:W-:Y:S02]  /*3530*/  UMOV UR48, UR12 ;  /* 0x0000000c00307c82 */ /* 0x000fe40008000000 */
[----:B------:R-:W-:Y:S01]  /*3540*/  STL [R1+0x288], RZ ;  /* 0x000288ff01007387 */ /* 0x000fe20000100800 */
[----:B------:R-:W-:Y:S01]  /*3550*/  UIADD3 UR46, UR14, 0xc0, URZ ;  /* 0x000000c00e2e7890 */ /* 0x000fe2000fffe03f */
[----:B------:R-:W-:Y:S02]  /*3560*/  UMOV UR44, UR12 ;  /* 0x0000000c002c7c82 */ /* 0x000fe40008000000 */
        /* <DEDUP_REMOVED lines=18> */
[----:B------:R-:W-:Y:S04]  /*3690*/  STL [R1+0x26c], RZ ;  /* 0x00026cff01007387 */ /* 0x000fe80000100800 */
[----:B------:R-:W-:Y:S04]  /*36a0*/  STL [R1+0x268], RZ ;  /* 0x000268ff01007387 */ /* 0x000fe80000100800 */
[----:B------:R-:W-:Y:S01]  /*36b0*/  STL [R1+0x264], RZ ;  /* 0x000264ff01007387 */ /* 0x000fe20000100800 */
[----:B------:R-:W-:-:S03]  /*36c0*/  WARPGROUP.DEPBAR.LE gsb0, 0x0 ;  /* 0x00008000000079c5 */ /* 0x000fc60000010000 */
        /* <DEDUP_REMOVED lines=121> */
[----:B------:R-:W-:Y:S04]  /*3e60*/  STL.64 [R1+0x60], R24 ;  /* 0x0000601801007387 */ /* 0x000fe80000100a00 */
[----:B------:R-:W-:Y:S04]  /*3e70*/  STL.64 [R1+0x68], R26 ;  /* 0x0000681a01007387 */ /* 0x000fe80000100a00 */
[----:B------:R-:W-:Y:S04]  /*3e80*/  STL.64 [R1+0x70], R28 ;  /* 0x0000701c01007387 */ /* 0x000fe80000100a00 */
[----:B------:R1:W-:Y:S02]  /*3e90*/  STL.64 [R1+0x78], R30 ;  /* 0x0000781e01007387 */ /* 0x0003e40000100a00 */
[----:B-1----:R-:W-:-:S06]  /*3ea0*/  WARPGROUP.ARRIVE ;  /* 0x00000000000079c5 */ /* 0x002fcc0000000000 */
[----:B------:R-:W-:Y:S01]  /*3eb0*/  QGMMA.64x16x32.F32.E4M3.E4M3 R24, gdesc[UR16], RZ, !UPT, gsb0 ;  /* 0x00200000101879f3 */ /* 0x000fe2000c0008ff */
[----:B------:R-:W-:Y:S01]  /*3ec0*/  UMOV UR16, UR12 ;  /* 0x0000000c00107c82 */ /* 0x000fe20008000000 */
[----:B------:R-:W-:Y:S01]  /*3ed0*/  UMOV UR17, UR13 ;  /* 0x0000000d00117c82 */ /* 0x000fe20008000000 */
[----:B------:R-:W-:Y:S01]  /*3ee0*/  UMOV UR18, UR9 ;  /* 0x0000000900127c82 */ /* 0x000fe20008000000 */
[----:B------:R-:W-:Y:S01]  /*3ef0*/  UMOV UR19, 0xc0000010 ;  /* 0xc000001000137882 */ /* 0x000fe20000000000 */
[----:B------:R-:W-:Y:S01]  /*3f00*/  UMOV UR8, UR18 ;  /* 0x0000001200087c82 */ /* 0x000fe20008000000 */
[----:B------:R-:W-:Y:S01]  /*3f10*/  UMOV UR9, UR19 ;  /* 0x0000001300097c82 */ /* 0x000fe20008000000 */
[----:B------:R-:W-:Y:S02]  /*3f20*/  WARPGROUP.DEPBAR.LE gsb0, 0x0 ;  /* 0x00008000000079c5 */ /* 0x000fe40000010000 */
[----:B------:R-:W-:Y:S01]  /*3f30*/  WARPGROUP.ARRIVE ;  /* 0x00000000000079c5 */ /* 0x000fe20000000000 */
[----:B------:R-:W-:Y:S04]  /*3f40*/  STL.64 [R1+0x20], R24 ;  /* 0x0000201801007387 */ /* 0x000fe80000100a00 */
[----:B------:R-:W-:Y:S01]  /*3f50*/  STL.64 [R1+0x28], R26 ;  /* 0x0000281a01007387 */ /* 0x000fe20000100a00 */
[----:B------:R-:W-:Y:S01]  /*3f60*/  QGMMA.64x16x32.F32.E4M3.E4M3 R224, gdesc[UR16], RZ, !UPT, gsb0 ;  /* 0x0020000010e079f3 */ /* 0x000fe2000c0008ff */
[----:B------:R-:W-:Y:S01]  /*3f70*/  UIADD3 UR18, UR14, 0xe0, URZ ;  /* 0x000000e00e127890 */ /* 0x000fe2000fffe03f */
[----:B------:R-:W-:Y:S01]  /*3f80*/  UMOV UR16, UR12 ;  /* 0x0000000c00107c82 */ /* 0x000fe20008000000 */
[----:B------:R-:W-:Y:S01]  /*3f90*/  UMOV UR17, UR13 ;  /* 0x0000000d00117c82 */ /* 0x000fe20008000000 */
[----:B------:R-:W-:Y:S01]  /*3fa0*/  UMOV UR19, 0xc0000010 ;  /* 0xc000001000137882 */ /* 0x000fe20000000000 */
[----:B------:R-:W-:Y:S04]  /*3fb0*/  STL.64 [R1+0x30], R28 ;  /* 0x0000301c01007387 */ /* 0x000fe80000100a00 */
[----:B------:R1:W-:Y:S04]  /*3fc0*/  STL.64 [R1+0x38], R30 ;  /* 0x0000381e01007387 */ /* 0x0003e80000100a00 */
[----:B------:R-:W-:Y:S04]  /*3fd0*/  STL.64 [R1+0x430], R234 ;  /* 0x000430ea01007387 */ /* 0x000fe80000100a00 */
[----:B------:R-:W-:Y:S01]  /*3fe0*/  STL.64 [R1+0x428], R232 ;  /* 0x000428e801007387 */ /* 0x000fe20000100a00 */
[----:B------:R-:W-:-:S02]  /*3ff0*/  WARPGROUP.DEPBAR.LE gsb0, 0x0 ;  /* 0x00008000000079c5 */ /* 0x000fc40000010000 */
[----:B------:R-:W-:Y:S01]  /*4000*/  WARPGROUP.ARRIVE ;  /* 0x00000000000079c5 */ /* 0x000fe20000000000 */
[----:B------:R-:W-:Y:S04]  /*4010*/  STL.64 [R1+0x420], R230 ;  /* 0x000420e601007387 */ /* 0x000fe80000100a00 */
[----:B------:R3:W-:Y:S01]  /*4020*/  STL.64 [R1+0x418], R228 ;  /* 0x000418e401007387 */ /* 0x0007e20000100a00 */
[----:B------:R-:W-:Y:S01]  /*4030*/  QGMMA.64x16x32.F32.E4M3.E4M3 R208, gdesc[UR56], RZ, !UPT, gsb0 ;  /* 0x0020000038d079f3 */ /* 0x000fe2000c0008ff */
[----:B------:R-:W-:Y:S01]  /*4040*/  UMOV UR56, UR8 ;  /* 0x0000000800387c82 */ /* 0x000fe20008000000 */
[----:B------:R-:W-:Y:S01]  /*4050*/  UMOV UR57, UR9 ;  /* 0x0000000900397c82 */ /* 0x000fe20008000000 */
[----:B------:R-:W-:Y:S01]  /*4060*/  UMOV UR8, UR12 ;  /* 0x0000000c00087c82 */ /* 0x000fe20008000000 */
[----:B------:R-:W-:Y:S01]  /*4070*/  UMOV UR9, UR13 ;  /* 0x0000000d00097c82 */ /* 0x000fe20008000000 */
[----:B------:R-:W-:-:S02]  /*4080*/  WARPGROUP.DEPBAR.LE gsb0, 0x0 ;  /* 0x00008000000079c5 */ /* 0x000fc40000010000 */
[----:B------:R-:W-:-:S06]  /*4090*/  WARPGROUP.ARRIVE ;  /* 0x00000000000079c5 */ /* 0x000fcc0000000000 */
[----:B------:R-:W-:Y:S01]  /*40a0*/  QGMMA.64x16x32.F32.E4M3.E4M3 R192, gdesc[UR52], RZ, !UPT, gsb0 ;  /* 0x0020000034c079f3 */ /* 0x000fe2000c0008ff */
[----:B------:R-:W-:Y:S01]  /*40b0*/  UMOV UR52, UR10 ;  /* 0x0000000a00347c82 */ /* 0x000fe20008000000 */
[----:B------:R-:W-:Y:S01]  /*40c0*/  UIADD3 UR10, UR14, 0x120, URZ ;  /* 0x000001200e0a7890 */ /* 0x000fe2000fffe03f */
[----:B------:R-:W-:Y:S01]  /*40d0*/  UMOV UR53, UR11 ;  /* 0x0000000b00357c82 */ /* 0x000fe20008000000 */
[----:B------:R-:W-:Y:S01]  /*40e0*/  UMOV UR11, 0xc0000010 ;  /* 0xc0000010000b7882 */ /* 0x000fe20000000000 */
[----:B------:R-:W-:Y:S02]  /*40f0*/  WARPGROUP.DEPBAR.LE gsb0, 0x0 ;  /* 0x00008000000079c5 */ /* 0x000fe40000010000 */
[----:B------:R-:W-:-:S06]  /*4100*/  WARPGROUP.ARRIVE ;  /* 0x00000000000079c5 */ /* 0x000fcc0000000000 */
[----:B------:R-:W-:Y:S03]  /*4110*/  QGMMA.64x16x32.F32.E4M3.E4M3 R176, gdesc[UR48], RZ, !UPT, gsb0 ;  /* 0x0020000030b079f3 */ /* 0x000fe6000c0008ff */
        /* <DEDUP_REMOVED lines=11> */
[----:B------:R-:W-:Y:S01]  /*41d0*/  QGMMA.64x16x32.F32.E4M3.E4M3 R112, gdesc[UR8], RZ, !UPT, gsb0 ;  /* 0x00200000087079f3 */ /* 0x000fe2000c0008ff */
[----:B------:R-:W-:Y:S02]  /*41e0*/  UIADD3 UR8, UR12, 0x100, URZ ;  /* 0x000001000c087890 */ /* 0x000fe4000fffe03f */
        /* <DEDUP_REMOVED lines=15> */
[----:B------:R-:W-:Y:S01]  /*42e0*/  UMOV UR40, UR8 ;  /* 0x0000000800287c82 */ /* 0x000fe20008000000 */
[----:B------:R-:W-:Y:S01]  /*42f0*/  UMOV UR41, 0xc0000010 ;  /* 0xc000001000297882 */ /* 0x000fe20000000000 */
[----:B------:R-:W-:Y:S01]  /*4300*/  UMOV UR36, UR40 ;  /* 0x0000002800247c82 */ /* 0x000fe20008000000 */
[----:B------:R-:W-:Y:S01]  /*4310*/  UMOV UR37, UR41 ;  /* 0x0000002900257c82 */ /* 0x000fe20008000000 */
[----:B------:R-:W-:Y:S01]  /*4320*/  UMOV UR28, UR40 ;  /* 0x00000028001c7c82 */ /* 0x000fe20008000000 */
[----:B------:R-:W-:Y:S01]  /*4330*/  UMOV UR29, UR41 ;  /* 0x00000029001d7c82 */ /* 0x000fe20008000000 */
[----:B------:R-:W-:Y:S01]  /*4340*/  UMOV UR24, UR40 ;  /* 0x0000002800187c82 */ /* 0x000fe20008000000 */
[----:B------:R-:W-:Y:S01]  /*4350*/  UMOV UR25, UR41 ;  /* 0x0000002900197c82 */ /* 0x000fe20008000000 */
[----:B------:R-:W-:Y:S01]  /*4360*/  UMOV UR32, UR40 ;  /* 0x0000002800207c82 */ /* 0x000fe20008000000 */
[----:B------:R-:W-:Y:S01]  /*4370*/  UMOV UR33, UR41 ;  /* 0x0000002900217c82 */ /* 0x000fe20008000000 */
[----:B------:R-:W-:Y:S01]  /*4380*/  ULDC UR8, c[0x0][0x50c] ;  /* 0x0001430000087ab9 */ /* 0x000fe20000000800 */
[----:B------:R-:W-:Y:S01]  /*4390*/  UMOV UR9, UR41 ;  /* 0x0000002900097c82 */ /* 0x000fe20008000000 */
[----:B------:R-:W-:Y:S01]  /*43a0*/  UISETP.NE.AND UP0, UPT, UR8, 0x1, UPT ;  /* 0x000000010800788c */ /* 0x000fe2000bf05270 */
[----:B------:R-:W-:-:S02]  /*43b0*/  UMOV UR20, UR40 ;  /* 0x0000002800147c82 */ /* 0x000fc40008000000 */
        /* <DEDUP_REMOVED lines=10> */
[----:B------:R-:W-:-:S02]  /*4460*/  WARPGROUP.DEPBAR.LE gsb0, 0x0 ;  /* 0x00008000000079c5 */ /* 0x000fc40000010000 */
[----:B-1----:R-:W-:-:S06]  /*4470*/  WARPGROUP.ARRIVE ;  /* 0x00000000000079c5 */ /* 0x002fcc0000000000 */
[----:B------:R-:W-:Y:S01]  /*4480*/  QGMMA.64x16x32.F32.E4M3.E4M3 R24, gdesc[UR40], RZ, !UPT, gsb0 ;  /* 0x00200000281879f3 */ /* 0x000fe2000c0008ff */
[----:B------:R-:W-:Y:S01]  /*4490*/  UMOV UR42, UR52 ;  /* 0x00000034002a7c82 */ /* 0x000fe20008000000 */
[----:B------:R-:W-:Y:S01]  /*44a0*/  UMOV UR43, UR53 ;  /* 0x00000035002b7c82 */ /* 0x000fe20008000000 */
[----:B------:R-:W-:Y:S01]  /*44b0*/  UMOV UR52, UR40 ;  /* 0x0000002800347c82 */ /* 0x000fe20008000000 */
[----:B------:R-:W-:Y:S01]  /*44c0*/  UMOV UR53, UR41 ;  /* 0x0000002900357c82 */ /* 0x000fe20008000000 */
[----:B------:R-:W-:Y:S02]  /*44d0*/  WARPGROUP.DEPBAR.LE gsb0, 0x0 ;  /* 0x00008000000079c5 */ /* 0x000fe40000010000 */
[----:B------:R-:W-:-:S06]  /*44e0*/  WARPGROUP.ARRIVE ;  /* 0x00000000000079c5 */ /* 0x000fcc0000000000 */
[----:B------:R-:W-:Y:S01]  /*44f0*/  QGMMA.64x16x32.F32.E4M3.E4M3 R40, gdesc[UR36], RZ, !UPT, gsb0 ;  /* 0x00200000242879f3 */ /* 0x000fe2000c0008ff */
[----:B------:R-:W-:Y:S01]  /*4500*/  UMOV UR38, UR56 ;  /* 0x0000003800267c82 */ /* 0x000fe20008000000 */
[----:B------:R-:W-:Y:S01]  /*4510*/  UMOV UR39, UR57 ;  /* 0x0000003900277c82 */ /* 0x000fe20008000000 */
[----:B------:R-:W-:Y:S01]  /*4520*/  UMOV UR56, UR40 ;  /* 0x0000002800387c82 */ /* 0x000fe20008000000 */
[----:B------:R-:W-:Y:S01]  /*4530*/  UMOV UR57, UR41 ;  /* 0x0000002900397c82 */ /* 0x000fe20008000000 */
        /* <DEDUP_REMOVED lines=12> */
[----:B------:R-:W-:-:S06]  /*4600*/  USEL UR8, URZ, 0x1, UP0 ;  /* 0x000000013f087887 */ /* 0x000fcc0008000000 */
[----:B------:R-:W-:Y:S01]  /*4610*/  ISETP.NE.AND P0, PT, RZ, UR8, PT ;  /* 0x00000008ff007c0c */ /* 0x000fe2000bf05270 */
        /* <DEDUP_REMOVED lines=30> */
[----:B---3--:R-:W-:-:S06]  /*4800*/  WARPGROUP.ARRIVE ;  /* 0x00000000000079c5 */ /* 0x008fcc0000000000 */
[----:B------:R-:W-:Y:S03]  /*4810*/  QGMMA.64x16x32.F32.E4M3.E4M3 R228, gdesc[UR20], RZ, !UPT, gsb0 ;  /* 0x0020000014e479f3 */ /* 0x000fe6000c0008ff */
[----:B------:R-:W-:Y:S02]  /*4820*/  WARPGROUP.DEPBAR.LE gsb0, 0x0 ;  /* 0x00008000000079c5 */ /* 0x000fe40000010000 */
[----:B------:R-:W-:Y:S01]  /*4830*/  STL.64 [R1], R228 ;  /* 0x000000e401007387 */ /* 0x000fe20000100a00 */
[----:B------:R-:W-:Y:S02]  /*4840*/  IMAD.MOV.U32 R5, RZ, RZ, R233 ;  /* 0x000000ffff057224 */ /* 0x000fe400078e00e9 */
[----:B------:R-:W-:Y:S01]  /*4850*/  IMAD.MOV.U32 R4, RZ, RZ, R234 ;  /* 0x000000ffff047224 */ /* 0x000fe200078e00ea */
[----:B------:R-:W-:Y:S01]  /*4860*/  STL.64 [R1+0x8], R230 ;  /* 0x000008e601007387 */ /* 0x000fe20000100a00 */
[----:B0-----:R-:W-:-:S03]  /*4870*/  IMAD.MOV.U32 R2, RZ, RZ, R235 ;  /* 0x000000ffff027224 */ /* 0x001fc600078e00eb */
[----:B------:R-:W-:Y:S04]  /*4880*/  STL.64 [R1+0x10], R232 ;  /* 0x000010e801007387 */ /* 0x000fe80000100a00 */
[----:B------:R0:W-:Y:S02]  /*4890*/  STL.64 [R1+0x18], R234 ;  /* 0x000018ea01007387 */ /* 0x0001e40000100a00 */
[----:B0-----:R-:W-:-:S06]  /*48a0*/  WARPGROUP.ARRIVE ;  /* 0x00000000000079c5 */ /* 0x001fcc0000000000 */
[----:B------:R-:W-:Y:S03]  /*48b0*/  QGMMA.64x16x32.F32.E4M3.E4M3 R228, gdesc[UR12], RZ, !UPT, gsb0 ;  /* 0x002000000ce479f3 */ /* 0x000fe6000c0008ff */
[----:B------:R-:W-:Y:S02]  /*48c0*/  WARPGROUP.DEPBAR.LE gsb0, 0x0 ;  /* 0x00008000000079c5 */ /* 0x000fe40000010000 */
[----:B------:R-:W-:Y:S04]  /*48d0*/  STL.64 [R1+0x40], R228 ;  /* 0x000040e401007387 */ /* 0x000fe80000100a00 */
[----:B------:R-:W-:Y:S04]  /*48e0*/  STL.64 [R1+0x48], R230 ;  /* 0x000048e601007387 */ /* 0x000fe80000100a00 */
[----:B------:R-:W-:Y:S04]  /*48f0*/  STL.64 [R1+0x50], R232 ;  /* 0x000050e801007387 */ /* 0x000fe80000100a00 */
[----:B------:R0:W-:Y:S04]  /*4900*/  STL.64 [R1+0x58], R234 ;  /* 0x000058ea01007387 */ /* 0x0001e80000100a00 */
[----:B0-----:R0:W5:Y:S04]  /*4910*/  LDL.LU.64 R234, [R1+0x430] ;  /* 0x0004300001ea7983 */ /* 0x0011680000300a00 */
[----:B------:R0:W5:Y:S04]  /*4920*/  LDL.LU.64 R232, [R1+0x428] ;  /* 0x0004280001e87983 */ /* 0x0001680000300a00 */
[----:B------:R0:W5:Y:S04]  /*4930*/  LDL.LU.64 R230, [R1+0x420] ;  /* 0x0004200001e67983 */ /* 0x0001680000300a00 */
[----:B------:R0:W5:Y:S01]  /*4940*/  LDL.LU.64 R228, [R1+0x418] ;  /* 0x0004180001e47983 */ /* 0x0001620000300a00 */
[----:B------:R-:W-:-:S02]  /*4950*/  CS2R R10, SRZ ;  /* 0x00000000000a7805 */ /* 0x000fc4000001ff00 */
[----:B------:R-:W-:Y:S02]  /*4960*/  CS2R R8, SRZ ;  /* 0x0000000000087805 */ /* 0x000fe4000001ff00 */
[----:B------:R-:W-:Y:S01]  /*4970*/  CS2R R6, SRZ ;  /* 0x0000000000067805 */ /* 0x000fe2000001ff00 */
[----:B------:R-:W-:Y:S06]  /*4980*/  @!P0 BRA `(.L_x_19) ;  /* 0x0000001c00cc8947 */ /* 0x000fec0003800000 */
[----:B------:R-:W3:Y:S04]  /*4990*/  LDL R6, [R1+0x60] ;  /* 0x0000600001067983 */ /* 0x000ee80000100800 */
[----:B------:R-:W4:Y:S04]  /*49a0*/  LDL R7, [R1+0x64] ;  /* 0x0000640001077983 */ /* 0x000f280000100800 */
[----:B------:R-:W2:Y:S04]  /*49b0*/  LDL R8, [R1+0x68] ;  /* 0x0000680001087983 */ /* 0x000ea80000100800 */
        /* <DEDUP_REMOVED lines=15> */
[----:B-----5:R-:W2:Y:S04]  /*4ab0*/  LDL R232, [R1+0x28] ;  /* 0x0000280001e87983 */ /* 0x020ea80000100800 */
[----:B------:R-:W2:Y:S04]  /*4ac0*/  LDL R233, [R1+0x2c] ;  /* 0x00002c0001e97983 */ /* 0x000ea80000100800 */
[----:B------:R-:W2:Y:S04]  /*4ad0*/  LDL R234, [R1+0x30] ;  /* 0x0000300001ea7983 */ /* 0x000ea80000100800 */
[----:B------:R-:W2:Y:S04]  /*4ae0*/  LDL R235, [R1+0x34] ;  /* 0x0000340001eb7983 */ /* 0x000ea80000100800 */
[----:B------:R1:W-:Y:S04]  /*4af0*/  STL [R1+0x428], R27 ;  /* 0x0004281b01007387 */ /* 0x0003e80000100800 */
[----:B-1----:R-:W3:Y:S04]  /*4b00*/  LDL R27, [R1+0x38] ;  /* 0x00003800011b7983 */ /* 0x002ee80000100800 */
[----:B------:R1:W-:Y:S04]  /*4b10*/  STL [R1+0x424], R28 ;  /* 0x0004241c01007387 */ /* 0x0003e80000100800 */
[----:B-1----:R-:W4:Y:S04]  /*4b20*/  LDL R28, [R1+0x3c] ;  /* 0x00003c00011c7983 */ /* 0x002f280000100800 */
[----:B------:R1:W-:Y:S04]  /*4b30*/  STL [R1+0x420], R29 ;  /* 0x0004201d01007387 */ /* 0x0003e80000100800 */
[----:B-1----:R-:W2:Y:S04]  /*4b40*/  LDL R29, [R1] ;  /* 0x00000000011d7983 */ /* 0x002ea80000100800 */
[----:B------:R1:W-:Y:S04]  /*4b50*/  STL [R1+0x41c], R30 ;  /* 0x00041c1e01007387 */ /* 0x0003e80000100800 */
[----:B-1----:R-:W2:Y:S04]  /*4b60*/  LDL R30, [R1+0x4] ;  /* 0x00000400011e7983 */ /* 0x002ea80000100800 */
[----:B------:R1:W-:Y:S04]  /*4b70*/  STL [R1+0x418], R31 ;  /* 0x0004181f01007387 */ /* 0x0003e80000100800 */
[----:B-1----:R-:W2:Y:S04]  /*4b80*/  LDL R31, [R1+0x8] ;  /* 0x00000800011f7983 */ /* 0x002ea80000100800 */
[----:B------:R1:W-:Y:S04]  /*4b90*/  STL [R1+0x414], R3 ;  /* 0x0004140301007387 */ /* 0x0003e80000100800 */
[----:B------:R-:W2:Y:S04]  /*4ba0*/  LDL R0, [R1+0x10] ;  /* 0x0000100001007983 */ /* 0x000ea80000100800 */
[----:B-1----:R-:W2:Y:S01]  /*4bb0*/  LDL R3, [R1+0xc] ;  /* 0x00000c0001037983 */ /* 0x002ea20000100800 */
[----:B------:R-:W-:-:S01]  /*4bc0*/  FADD R5, RZ, R5 ;  /* 0x00000005ff057221 */ /* 0x000fc20000000000 */
[----:B------:R-:W-:Y:S01]  /*4bd0*/  FADD R4, RZ, R4 ;  /* 0x00000004ff047221 */ /* 0x000fe20000000000 */
[----:B---3--:R-:W-:-:S02]  /*4be0*/  FADD R236, RZ, R27 ;  /* 0x0000001bffec7221 */ /* 0x008fc40000000000 */
[----:B------:R-:W3:Y:S01]  /*4bf0*/  LDL.LU R27, [R1+0x428] ;  /* 0x00042800011b7983 */ /* 0x000ee20000300800 */
[----:B----4-:R-:W-:-:S03]  /*4c00*/  FADD R237, RZ, R28 ;  /* 0x0000001cffed7221 */ /* 0x010fc60000000000 */
[----:B------:R-:W4:Y:S01]  /*4c10*/  LDL.LU R28, [R1+0x424] ;  /* 0x00042400011c7983 */ /* 0x000f220000300800 */
[----:B--2---:R-:W-:-:S05]  /*4c20*/  FADD R29, RZ, R29 ;  /* 0x0000001dff1d7221 */ /* 0x004fca0000000000 */
[----:B------:R1:W-:Y:S01]  /*4c30*/  STL [R1+0x80], R29 ;  /* 0x0000801d01007387 */ /* 0x0003e20000100800 */
[----:B------:R-:W-:-:S03]  /*4c40*/  FADD R30, RZ, R30 ;  /* 0x0000001eff1e7221 */ /* 0x000fc60000000000 */
[----:B-1----:R-:W2:Y:S04]  /*4c50*/  LDL.LU R29, [R1+0x420] ;  /* 0x00042000011d7983 */ /* 0x002ea80000300800 */
[----:B------:R1:W-:Y:S01]  /*4c60*/  STL [R1+0x84], R30 ;  /* 0x0000841e01007387 */ /* 0x0003e20000100800 */
[----:B------:R-:W-:-:S03]  /*4c70*/  FADD R31, RZ, R31 ;  /* 0x0000001fff1f7221 */ /* 0x000fc60000000000 */
[----:B-1----:R-:W2:Y:S04]  /*4c80*/  LDL.LU R30, [R1+0x41c] ;  /* 0x00041c00011e7983 */ /* 0x002ea80000300800 */
[----:B------:R1:W-:Y:S01]  /*4c90*/  STL [R1+0x88], R31 ;  /* 0x0000881f01007387 */ /* 0x0003e20000100800 */
[----:B------:R-:W-:-:S01]  /*4ca0*/  FADD R0, RZ, R0 ;  /* 0x00000000ff007221 */ /* 0x000fc20000000000 */
[----:B------:R-:W-:Y:S02]  /*4cb0*/  FADD R3, RZ, R3 ;  /* 0x00000003ff037221 */ /* 0x000fe40000000000 */
[----:B-1----:R-:W2:Y:S04]  /*4cc0*/  LDL.LU R31, [R1+0x418] ;  /* 0x00041800011f7983 */ /* 0x002ea80000300800 */
[----:B------:R1:W-:Y:S04]  /*4cd0*/  STL [R1+0x8c], R3 ;  /* 0x00008c0301007387 */ /* 0x0003e80000100800 */
[----:B-1----:R1:W5:Y:S04]  /*4ce0*/  LDL.LU R3, [R1+0x414] ;  /* 0x0004140001037983 */ /* 0x0023680000300800 */
[----:B------:R0:W-:Y:S04]  /*4cf0*/  STL [R1+0x90], R0 ;  /* 0x0000900001007387 */ /* 0x0001e80000100800 */
[----:B------:R-:W-:Y:S01]  /*4d00*/  STL [R1+0x94], R5 ;  /* 0x0000940501007387 */ /* 0x000fe20000100800 */
[----:B0-----:R-:W-:-:S01]  /*4d10*/  FADD R0, RZ, R2 ;  /* 0x00000002ff007221 */ /* 0x001fc20000000000 */
[----:B------:R-:W-:-:S02]  /*4d20*/  FADD R2, RZ, R224 ;  /* 0x000000e0ff027221 */ /* 0x000fc40000000000 */
[----:B------:R0:W-:Y:S04]  /*4d30*/  STL [R1+0x98], R4 ;  /* 0x0000980401007387 */ /* 0x0001e80000100800 */
[----:B------:R1:W-:Y:S04]  /*4d40*/  STL [R1+0x9c], R0 ;  /* 0x00009c0001007387 */ /* 0x0003e80000100800 */
[----:B------:R1:W-:Y:S01]  /*4d50*/  STL [R1+0xa0], R2 ;  /* 0x0000a00201007387 */ /* 0x0003e20000100800 */
[----:B0-----:R-:W-:-:S01]  /*4d60*/  FADD R4, RZ, R225 ;  /* 0x000000e1ff047221 */ /* 0x001fc20000000000 */
[----:B-1----:R-:W-:-:S04]  /*4d70*/  FADD R0, RZ, R226 ;  /* 0x000000e2ff007221 */ /* 0x002fc80000000000 */
[----:B------:R0:W-:Y:S01]  /*4d80*/  STL [R1+0xa4], R4 ;  /* 0x0000a40401007387 */ /* 0x0001e20000100800 */
[----:B------:R-:W-:-:S03]  /*4d90*/  FADD R2, RZ, R227 ;  /* 0x000000e3ff027221 */ /* 0x000fc60000000000 */
        /* <DEDUP_REMOVED lines=65> */
[----:B---3--:R-:W-:-:S03]  /*51b0*/  FADD R2, RZ, R196 ;  /* 0x000000c4ff027221 */ /* 0x008fc60000000000 */
        /* <DEDUP_REMOVED lines=335> */
[----:B----4-:R-:W-:-:S03]  /*66b0*/  FADD R2, RZ, R28 ;  /* 0x0000001cff027221 */ /* 0x010fc60000000000 */
[----:B------:R0:W-:Y:S04]  /*66c0*/  STL [R1+0x3cc], R0 ;  /* 0x0003cc0001007387 */ /* 0x0001e80000100800 */
[----:B------:R1:W-:Y:S01]  /*66d0*/  STL [R1+0x3d0], R2 ;  /* 0x0003d00201007387 */ /* 0x0003e20000100800 */
[----:B--2---:R-:W-:-:S01]  /*66e0*/  FADD R4, RZ, R29 ;  /* 0x0000001dff047221 */ /* 0x004fc20000000000 */
[----:B0-----:R-:W-:-:S04]  /*66f0*/  FADD R0, RZ, R30 ;  /* 0x0000001eff007221 */ /* 0x001fc80000000000 */
[----:B------:R-:W-:Y:S01]  /*6700*/  STL [R1+0x3d4], R4 ;  /* 0x0003d40401007387 */ /* 0x000fe20000100800 */
[----:B-1----:R-:W-:-:S03]  /*6710*/  FADD R2, RZ, R31 ;  /* 0x0000001fff027221 */ /* 0x002fc60000000000 */
[----:B------:R0:W-:Y:S04]  /*6720*/  STL [R1+0x3d8], R0 ;  /* 0x0003d80001007387 */ /* 0x0001e80000100800 */
[----:B------:R1:W-:Y:S01]  /*6730*/  STL [R1+0x3dc], R2 ;  /* 0x0003dc0201007387 */ /* 0x0003e20000100800 */
[----:B------:R-:W-:Y:S01]  /*6740*/  UMOV UR9, URZ ;  /* 0x0000003f00097c82 */ /* 0x000fe20008000000 */
[----:B------:R-:W-:Y:S01]  /*6750*/  FADD R6, RZ, R6 ;  /* 0x00000006ff067221 */ /* 0x000fe20000000000 */
[----:B------:R-:W-:-:S01]  /*6760*/  FADD R7, RZ, R7 ;  /* 0x00000007ff077221 */ /* 0x000fc20000000000 */
        /* <DEDUP_REMOVED lines=20> */
[----:B01----:R-:W-:-:S07]  /*68b0*/  IMAD.U32 R0, RZ, RZ, UR9 ;  /* 0x00000009ff007e24 */ /* 0x003fce000f8e00ff */
.L_x_19:
[----:B------:R-:W3:Y:S01]  /*68c0*/  LDL R2, [R1+0x3f8] ;  /* 0x0003f80001027983 */ /* 0x000ee20000100800 */
[----:B-----5:R-:W-:-:S13]  /*68d0*/  R2UR UR9, R3 ;  /* 0x00000000030972ca */ /* 0x020fda00000e0000 */
[----:B------:R-:W-:-:S04]  /*68e0*/  UIADD3 UR60, UR9, 0x1, URZ ;  /* 0x00000001093c7890 */ /* 0x000fc8000fffe03f */
[----:B------:R-:W-:-:S04]  /*68f0*/  UISETP.NE.AND UP0, UPT, UR60, 0xe, UPT ;  /* 0x0000000e3c00788c */ /* 0x000fc8000bf05270 */
[----:B------:R-:W-:Y:S02]  /*6900*/  USEL UR9, URZ, 0x1, UP0 ;  /* 0x000000013f097887 */ /* 0x000fe40008000000 */
[----:B------:R-:W-:Y:S01]  /*6910*/  USEL UR60, UR60, URZ, UP0 ;  /* 0x0000003f3c3c7287 */ /* 0x000fe20008000000 */
[----:B---3--:R-:W-:-:S13]  /*6920*/  R2UR UR10, R2 ;  /* 0x00000000020a72ca */ /* 0x008fda00000e0000 */
[----:B------:R-:W-:-:S06]  /*6930*/  ULOP3.LUT UR9, UR10, UR9, URZ, 0x3c, !UPT ;  /* 0x000000090a097292 */ /* 0x000fcc000f8e3c3f */
[----:B------:R-:W-:Y:S01]  /*6940*/  IMAD.U32 R2, RZ, RZ, UR9 ;  /* 0x00000009ff027e24 */ /* 0x000fe2000f8e00ff */
[----:B------:R-:W-:-:S06]  /*6950*/  UMOV UR9, 0x1 ;  /* 0x0000000100097882 */ /* 0x000fcc0000000000 */
.L_x_14:
[----:B------:R-:W3:Y:S02]  /*6960*/  LDL R3, [R1+0x408] ;  /* 0x0004080001037983 */ /* 0x000ee40000100800 */
[----:B---3--:R-:W-:-:S13]  /*6970*/  R2UR UR11, R3 ;  /* 0x00000000030b72ca */ /* 0x008fda00000e0000 */
[----:B------:R-:W-:-:S04]  /*6980*/  UISETP.LT.AND UP0, UPT, UR11, 0x1, UPT ;  /* 0x000000010b00788c */ /* 0x000fc8000bf01270 */
[----:B------:R-:W-:-:S04]  /*6990*/  USEL UR10, UR11, 0x1, UP0 ;  /* 0x000000010b0a7887 */ /* 0x000fc80008000000 */
[----:B------:R-:W-:-:S04]  /*69a0*/  UIADD3 UR10, UR11, -UR10, URZ ;  /* 0x8000000a0b0a7290 */ /* 0x000fc8000fffe03f */
[----:B------:R-:W-:-:S06]  /*69b0*/  UISETP.GE.AND UP0, UPT, UR10, 0x1, UPT ;  /* 0x000000010a00788c */ /* 0x000fcc000bf06270 */
[----:B------:R-:W-:-:S13]  /*69c0*/  PLOP3.LUT P0, PT, PT, PT, UP0, 0x80, 0x0 ;  /* 0x000000000000781c */ /* 0x000fda0003f0f008 */
[----:B------:R-:W-:Y:S05]  /*69d0*/  @!P0 BRA `(.L_x_20) ;  /* 0x0000004400508947 */ /* 0x000fea0003800000 */
[----:B------:R-:W3:Y:S02]  /*69e0*/  LDL R3, [R1+0x3f4] ;  /* 0x0003f40001037983 */ /* 0x000ee40000100800 */
[----:B---3--:R-:W-:Y:S01]  /*69f0*/  R2UR UR11, R3 ;  /* 0x00000000030b72ca */ /* 0x008fe200000e0000 */
[----:B------:R-:W-:-:S12]  /*6a00*/  IMAD.U32 R3, RZ, RZ, UR10 ;  /* 0x0000000aff037e24 */ /* 0x000fd8000f8e00ff */
[----:B------:R-:W-:-:S07]  /*6a10*/  IMAD.U32 R4, RZ, RZ, UR11 ;  /* 0x0000000bff047e24 */ /* 0x000fce000f8e00ff */
.L_x_28:
[----:B------:R-:W3:Y:S02]  /*6a20*/  LDL R5, [R1+0x3e4] ;  /* 0x0003e40001057983 */ /* 0x000ee40000100800 */
[----:B---3--:R-:W-:-:S13]  /*6a30*/  R2UR UR10, R5 ;  /* 0x00000000050a72ca */ /* 0x008fda00000e0000 */
[----:B------:R-:W-:-:S06]  /*6a40*/  UISETP.NE.AND UP0, UPT, UR10, 0x3, UPT ;  /* 0x000000030a00788c */ /* 0x000fcc000bf05270 */
[----:B------:R-:W-:-:S13]  /*6a50*/  PLOP3.LUT P1, PT, PT, PT, UP0, 0x80, 0x0 ;  /* 0x000000000000781c */ /* 0x000fda0003f2f008 */
[----:B------:R-:W-:Y:S05]  /*6a60*/  @!P1 BRA `(.L_x_21) ;  /* 0x0000000000049947 */ /* 0x000fea0003800000 */
[----:B------:R-:W-:Y:S01]  /*6a70*/  BPT.TRAP 0x1 ;  /* 0x000000040000795c */ /* 0x000fe20000300000 */
.L_x_21:
[----:B------:R-:W1:Y:S01]  /*6a80*/  S2UR UR10, SR_CgaCtaId ;  /* 0x00000000000a79c3 */ /* 0x000e620000008800 */
[----:B------:R-:W-:Y:S01]  /*6a90*/  UMOV UR61, 0x400 ;  /* 0x00000400003d7882 */ /* 0x000fe20000000000 */
[----:B------:R-:W-:Y:S01]  /*6aa0*/  SHF.L.U32 R5, R2, 0x1f, RZ ;  /* 0x0000001f02057819 */ /* 0x000fe200000006ff */
[----:B-1----:R-:W-:-:S04]  /*6ab0*/  ULEA UR61, UR10, UR61, 0x18 ;  /* 0x0000003d0a3d7291 */ /* 0x002fc8000f8ec03f */
[----:B------:R-:W-:-:S09]  /*6ac0*/  ULEA UR10, UR60, UR61, 0x3 ;  /* 0x0000003d3c0a7291 */ /* 0x000fd2000f8e183f */
[----:B------:R1:W3:Y:S01]  /*6ad0*/  SYNCS.PHASECHK.TRANS64.TRYWAIT P0, [UR10], R5 ;  /* 0x00000005ff0075a7 */ /* 0x0002e2000800014a */
[----:B------:R-:W-:Y:S05]  /*6ae0*/  @!P1 BRA `(.L_x_22) ;  /* 0x0000000000049947 */ /* 0x000fea0003800000 */
[----:B------:R-:W-:Y:S01]  /*6af0*/  BPT.TRAP 0x1 ;  /* 0x000000040000795c */ /* 0x000fe20000300000 */
.L_x_22:
[----:B---3--:R-:W-:Y:S05]  /*6b00*/  @P0 BRA `(.L_x_23) ;  /* 0x0000000000080947 */ /* 0x008fea0003800000 */
[----:B------:R-:W3:Y:S02]  /*6b10*/  SYNCS.PHASECHK.TRANS64.TRYWAIT P0, [UR10], R5 ;  /* 0x00000005ff0075a7 */ /* 0x000ee4000800014a */
[----:B---3--:R-:W-:Y:S05]  /*6b20*/  @!P0 BRA `(.L_x_24) ;  /* 0x000001bc002c8947 */ /* 0x008fea0003800000 */
.L_x_23:
[----:B-1----:R-:W3:Y:S04]  /*6b30*/  LDL R5, [R1+0x3e0] ;  /* 0x0003e00001057983 */ /* 0x002ee80000100800 */
[----:B------:R-:W-:Y:S04]  /*6b40*/  STL.64 [R1+0x490], R10 ;  /* 0x0004900a01007387 */ /* 0x000fe80000100a00 */
[----:B------:R-:W-:Y:S04]  /*6b50*/  STL.64 [R1+0x488], R8 ;  /* 0x0004880801007387 */ /* 0x000fe80000100a00 */
[----:B------:R-:W-:Y:S04]  /*6b60*/  STL.64 [R1+0x480], R6 ;  /* 0x0004800601007387 */ /* 0x000fe80000100a00 */
[----:B------:R1:W-:Y:S04]  /*6b70*/  STL [R1+0x478], R4 ;  /* 0x0004780401007387 */ /* 0x0003e80000100800 */
[----:B------:R-:W-:Y:S04]  /*6b80*/  STL.64 [R1+0x470], R222 ;  /* 0x000470de01007387 */ /* 0x000fe80000100a00 */
[----:B------:R-:W-:Y:S04]  /*6b90*/  STL.64 [R1+0x468], R220 ;  /* 0x000468dc01007387 */ /* 0x000fe80000100a00 */
[----:B------:R-:W-:Y:S04]  /*6ba0*/  STL.64 [R1+0x460], R218 ;  /* 0x000460da01007387 */ /* 0x000fe80000100a00 */
[----:B------:R4:W-:Y:S01]  /*6bb0*/  STL.64 [R1+0x458], R216 ;  /* 0x000458d801007387 */ /* 0x0009e20000100a00 */
[----:B---3--:R-:W-:-:S03]  /*6bc0*/  R2UR UR10, R5 ;  /* 0x00000000050a72ca */ /* 0x008fc600000e0000 */
[----:B-1----:R-:W3:Y:S04]  /*6bd0*/  LDL.LU.64 R4, [R1+0x60] ;  /* 0x0000600001047983 */ /* 0x002ee80000300a00 */
[----:B------:R-:W3:Y:S04]  /*6be0*/  LDL.LU.64 R6, [R1+0x68] ;  /* 0x0000680001067983 */ /* 0x000ee80000300a00 */
[----:B------:R-:W3:Y:S04]  /*6bf0*/  LDL.LU.64 R8, [R1+0x70] ;  /* 0x0000700001087983 */ /* 0x000ee80000300a00 */
[----:B------:R-:W3:Y:S04]  /*6c00*/  LDL.LU.64 R10, [R1+0x78] ;  /* 0x00007800010a7983 */ /* 0x000ee80000300a00 */
[----:B----4-:R-:W4:Y:S04]  /*6c10*/  LDL.LU.64 R216, [R1+0x20] ;  /* 0x0000200001d87983 */ /* 0x010f280000300a00 */
[----:B------:R-:W4:Y:S04]  /*6c20*/  LDL.LU.64 R218, [R1+0x28] ;  /* 0x0000280001da7983 */ /* 0x000f280000300a00 */
[----:B------:R-:W4:Y:S04]  /*6c30*/  LDL.LU.64 R220, [R1+0x30] ;  /* 0x0000300001dc7983 */ /* 0x000f280000300a00 */
[----:B------:R-:W4:Y:S01]  /*6c40*/  LDL.LU.64 R222, [R1+0x38] ;  /* 0x0000380001de7983 */ /* 0x000f220000300a00 */
[----:B------:R-:W-:-:S02]  /*6c50*/  UIADD3 UR11, UR61, 0x1c200, URZ ;  /* 0x0001c2003d0b7890 */ /* 0x000fc4000fffe03f */
[----:B------:R-:W-:Y:S02]  /*6c60*/  UISETP.NE.AND UP0, UPT, UR8, URZ, UPT ;  /* 0x0000003f0800728c */ /* 0x000fe4000bf05270 */
[----:B------:R-:W-:Y:S02]  /*6c70*/  USHF.R.U32.HI UR11, URZ, 0x4, UR11 ;  /* 0x000000043f0b7899 */ /* 0x000fe4000801160b */
[----:B------:R-:W-:Y:S02]  /*6c80*/  ULOP3.LUT UR10, UR10, 0x10000, URZ, 0xfc, !UPT ;  /* 0x000100000a0a7892 */ /* 0x000fe4000f8efc3f */
[----:B------:R-:W-:Y:S02]  /*6c90*/  ULOP3.LUT UR11, UR11, 0x3fff, URZ, 0xc0, !UPT ;  /* 0x00003fff0b0b7892 */ /* 0x000fe4000f8ec03f */
[----:B------:R-:W-:Y:S02]  /*6ca0*/  USEL UR9, UR9, URZ, !UP0 ;  /* 0x0000003f09097287 */ /* 0x000fe4000c000000 */
[----:B------:R-:W-:-:S02]  /*6cb0*/  ULEA UR8, UR60, UR10, 0x9 ;  /* 0x0000000a3c087291 */ /* 0x000fc4000f8e483f */
[----:B------:R-:W-:Y:S02]  /*6cc0*/  ULOP3.LUT UR10, UR11, 0x10000, URZ, 0xfc, !UPT ;  /* 0x000100000b0a7892 */ /* 0x000fe4000f8efc3f */
[----:B------:R-:W-:Y:S02]  /*6cd0*/  UISETP.NE.U32.AND UP0, UPT, UR9, URZ, UPT ;  /* 0x0000003f0900728c */ /* 0x000fe4000bf05070 */
[----:B------:R-:W-:Y:S01]  /*6ce0*/  UIMAD UR10, UR60, 0x1e0, UR10 ;  /* 0x000001e03c0a78a4 */ /* 0x000fe2000f8e020a */
[----:B------:R-:W-:Y:S01]  /*6cf0*/  UMOV UR9, 0xc0000010 ;  /* 0xc000001000097882 */ /* 0x000fe20000000000 */
[----:B------:R-:W-:Y:S02]  /*6d00*/  UMOV UR11, 0xc0000010 ;  /* 0xc0000010000b7882 */ /* 0x000fe40000000000 */
[----:B------:R-:W-:Y:S01]  /*6d10*/  UIADD3 UR14, UR10, 0x20, URZ ;  /* 0x000000200a0e7890 */ /* 0x000fe2000fffe03f */
[----:B------:R-:W-:Y:S01]  /*6d20*/  UMOV UR52, UR8 ;  /* 0x0000000800347c82 */ /* 0x000fe20008000000 */
[----:B------:R-:W-:Y:S01]  /*6d30*/  UMOV UR53, UR9 ;  /* 0x0000000900357c82 */ /* 0x000fe20008000000 */
[----:B------:R-:W-:Y:S01]  /*6d40*/  UMOV UR55, 0xc0000010 ;  /* 0xc000001000377882 */ /* 0x000fe20000000000 */
[----:B------:R-:W-:-:S03]  /*6d50*/  UIADD3 UR15, UR10, 0x40, URZ ;  /* 0x000000400a0f7890 */ /* 0x000fc6000fffe03f */
[----:B------:R-:W-:Y:S01]  /*6d60*/  UMOV UR54, UR14 ;  /* 0x0000000e00367c82 */ /* 0x000fe20008000000 */
[----:B------:R-:W-:Y:S01]  /*6d70*/  UMOV UR48, UR8 ;  /* 0x0000000800307c82 */ /* 0x000fe20008000000 */
[----:B------:R-:W-:Y:S01]  /*6d80*/  UMOV UR49, UR9 ;  /* 0x0000000900317c82 */ /* 0x000fe20008000000 */
[----:B------:R-:W-:Y:S01]  /*6d90*/  UMOV UR51, 0xc0000010 ;  /* 0xc000001000337882 */ /* 0x000fe20000000000 */
[----:B------:R-:W-:Y:S01]  /*6da0*/  UIADD3 UR58, UR10, 0x60, URZ ;  /* 0x000000600a3a7890 */ /* 0x000fe2000fffe03f */
[----:B------:R-:W-:Y:S01]  /*6db0*/  UMOV UR50, UR15 ;  /* 0x0000000f00327c82 */ /* 0x000fe20008000000 */
[----:B------:R-:W-:Y:S01]  /*6dc0*/  UMOV UR56, UR8 ;  /* 0x0000000800387c82 */ /* 0x000fe20008000000 */
[----:B------:R-:W-:Y:S01]  /*6dd0*/  UMOV UR57, UR9 ;  /* 0x0000000900397c82 */ /* 0x000fe20008000000 */
[----:B------:R-:W-:Y:S01]  /*6de0*/  UMOV UR59, 0xc0000010 ;  /* 0xc0000010003b7882 */ /* 0x000fe20000000000 */
[----:B------:R-:W-:Y:S01]  /*6df0*/  UIADD3 UR14, UR10, 0x80, URZ ;  /* 0x000000800a0e7890 */ /* 0x000fe2000fffe03f */
[----:B------:R-:W-:Y:S01]  /*6e00*/  UMOV UR12, UR8 ;  /* 0x00000008000c7c82 */ /* 0x000fe20008000000 */
[----:B------:R-:W-:Y:S01]  /*6e10*/  UMOV UR13, UR9 ;  /* 0x00000009000d7c82 */ /* 0x000fe20008000000 */
[----:B------:R-:W-:Y:S01]  /*6e20*/  UMOV UR15, 0xc0000010 ;  /* 0xc0000010000f7882 */ /* 0x000fe20000000000 */
[----:B---3--:R-:W-:Y:S01]  /*6e30*/  WARPGROUP.ARRIVE ;  /* 0x00000000000079c5 */ /* 0x008fe20000000000 */
[----:B------:R-:W-:Y:S01]  /*6e40*/  UIADD3 UR18, UR10, 0xa0, URZ ;  /* 0x000000a00a127890 */ /* 0x000fe2000fffe03f */
[----:B------:R-:W-:Y:S01]  /*6e50*/  UMOV UR16, UR8 ;  /* 0x0000000800107c82 */ /* 0x000fe20008000000 */
[----:B------:R-:W-:Y:S01]  /*6e60*/  UMOV UR17, UR9 ;  /* 0x0000000900117c82 */ /* 0x000fe20008000000 */
[----:B------:R-:W-:-:S02]  /*6e70*/  UMOV UR19, 0xc0000010 ;  /* 0xc000001000137882 */ /* 0x000fc40000000000 */
[----:B------:R-:W-:Y:S01]  /*6e80*/  QGMMA.64x16x32.F32.E4M3.E4M3 R4, gdesc[UR8], R4, UP0, gsb0 ;  /* 0x00200000080479f3 */ /* 0x000fe2000b800804 */
[----:B------:R-:W-:Y:S01]  /*6e90*/  UMOV UR20, UR8 ;  /* 0x0000000800147c82 */ /* 0x000fe20008000000 */
[----:B------:R-:W-:Y:S01]  /*6ea0*/  UMOV UR21, UR9 ;  /* 0x0000000900157c82 */ /* 0x000fe20008000000 */
[----:B------:R-:W-:Y:S01]  /*6eb0*/  UIADD3 UR26, UR10, 0xe0, URZ ;  /* 0x000000e00a1a7890 */ /* 0x000fe2000fffe03f */
[----:B------:R-:W-:Y:S01]  /*6ec0*/  UMOV UR24, UR8 ;  /* 0x0000000800187c82 */ /* 0x000fe20008000000 */
[----:B------:R-:W-:Y:S01]  /*6ed0*/  UMOV UR25, UR9 ;  /* 0x0000000900197c82 */ /* 0x000fe20008000000 */
[----:B------:R-:W-:Y:S01]  /*6ee0*/  UMOV UR27, 0xc0000010 ;  /* 0xc0000010001b7882 */ /* 0x000fe20000000000 */
[----:B------:R-:W-:Y:S01]  /*6ef0*/  UMOV UR28, UR8 ;  /* 0x00000008001c7c82 */ /* 0x000fe20008000000 */
[----:B------:R-:W-:Y:S01]  /*6f00*/  UMOV UR29, UR9 ;  /* 0x00000009001d7c82 */ /* 0x000fe20008000000 */
[----:B------:R-:W-:Y:S01]  /*6f10*/  UIADD3 UR34, UR10, 0x120, URZ ;  /* 0x000001200a227890 */ /* 0x000fe2000fffe03f */
[----:B------:R-:W-:Y:S01]  /*6f20*/  UMOV UR32, UR8 ;  /* 0x0000000800207c82 */ /* 0x000fe20008000000 */
[----:B------:R-:W-:Y:S01]  /*6f30*/  UMOV UR33, UR9 ;  /* 0x0000000900217c82 */ /* 0x000fe20008000000 */
[----:B------:R-:W-:Y:S01]  /*6f40*/  UMOV UR35, 0xc0000010 ;  /* 0xc000001000237882 */ /* 0x000fe20000000000 */
        /* <DEDUP_REMOVED lines=11> */
[----:B------:R-:W-:-:S02]  /*7000*/  WARPGROUP.DEPBAR.LE gsb0, 0x0 ;  /* 0x00008000000079c5 */ /* 0x000fc40000010000 */
[----:B----4-:R-:W-:Y:S01]  /*7010*/  WARPGROUP.ARRIVE ;  /* 0x00000000000079c5 */ /* 0x010fe20000000000 */
[----:B------:R-:W-:Y:S01]  /*7020*/  UMOV UR22, UR50 ;  /* 0x0000003200167c82 */ /* 0x000fe20008000000 */
[----:B------:R-:W-:Y:S01]  /*7030*/  UMOV UR23, UR51 ;  /* 0x0000003300177c82 */ /* 0x000fe20008000000 */
[----:B------:R-:W-:Y:S01]  /*7040*/  UMOV UR30, UR54 ;  /* 0x00000036001e7c82 */ /* 0x000fe20008000000 */
[----:B------:R-:W-:Y:S01]  /*7050*/  UMOV UR31, UR55 ;  /* 0x00000037001f7c82 */ /* 0x000fe20008000000 */
[----:B------:R-:W-:Y:S01]  /*7060*/  UMOV UR47, 0xc0000010 ;  /* 0xc0000010002f7882 */ /* 0x000fe20000000000 */
[----:B------:R-:W-:Y:S01]  /*7070*/  QGMMA.64x16x32.F32.E4M3.E4M3 R216, gdesc[UR52], R216, UP0, gsb0 ;  /* 0x0020000034d879f3 */ /* 0x000fe2000b8008d8 */
[----:B------:R1:W-:Y:S01]  /*7080*/  STL.64 [R1+0x60], R4 ;  /* 0x0000600401007387 */ /* 0x0003e20000100a00 */
[----:B------:R-:W-:Y:S01]  /*7090*/  UIADD3 UR54, UR10, 0x1c0, URZ ;  /* 0x000001c00a367890 */ /* 0x000fe2000fffe03f */
[----:B------:R-:W-:Y:S01]  /*70a0*/  UMOV UR52, UR8 ;  /* 0x0000000800347c82 */ /* 0x000fe20008000000 */
[----:B------:R-:W-:Y:S01]  /*70b0*/  UMOV UR53, UR9 ;  /* 0x0000000900357c82 */ /* 0x000fe20008000000 */
[----:B------:R-:W-:Y:S01]  /*70c0*/  UMOV UR55, 0xc0000010 ;  /* 0xc000001000377882 */ /* 0x000fe20000000000 */
[----:B------:R-:W-:Y:S04]  /*70d0*/  STL.64 [R1+0x68], R6 ;  /* 0x0000680601007387 */ /* 0x000fe80000100a00 */
[----:B------:R-:W-:Y:S01]  /*70e0*/  STL.64 [R1+0x70], R8 ;  /* 0x0000700801007387 */ /* 0x000fe20000100a00 */
[----:B-1----:R-:W-:-:S03]  /*70f0*/  IMAD.MOV.U32 R5, RZ, RZ, R4 ;  /* 0x000000ffff057224 */ /* 0x002fc600078e0004 */
[----:B------:R1:W-:Y:S04]  /*7100*/  STL.64 [R1+0x78], R10 ;  /* 0x0000780a01007387 */ /* 0x0003e80000100a00 */
[----:B-1----:R1:W5:Y:S04]  /*7110*/  LDL.LU.64 R10, [R1+0x490] ;  /* 0x00049000010a7983 */ /* 0x0023680000300a00 */
[----:B------:R1:W5:Y:S04]  /*7120*/  LDL.LU.64 R8, [R1+0x488] ;  /* 0x0004880001087983 */ /* 0x0003680000300a00 */
[----:B------:R1:W5:Y:S04]  /*7130*/  LDL.LU.64 R6, [R1+0x480] ;  /* 0x0004800001067983 */ /* 0x0003680000300a00 */
[----:B------:R1:W5:Y:S01]  /*7140*/  LDL.LU R4, [R1+0x478] ;  /* 0x0004780001047983 */ /* 0x0003620000300800 */
[----:B------:R-:W-:-:S02]  /*7150*/  WARPGROUP.DEPBAR.LE gsb0, 0x0 ;  /* 0x00008000000079c5 */ /* 0x000fc40000010000 */
[----:B------:R-:W-:Y:S01]  /*7160*/  WARPGROUP.ARRIVE ;  /* 0x00000000000079c5 */ /* 0x000fe20000000000 */
[----:B------:R-:W-:Y:S04]  /*7170*/  STL.64 [R1+0x20], R216 ;  /* 0x000020d801007387 */ /* 0x000fe80000100a00 */
[----:B------:R-:W-:Y:S01]  /*7180*/  STL.64 [R1+0x28], R218 ;  /* 0x000028da01007387 */ /* 0x000fe20000100a00 */
[----:B------:R-:W-:Y:S03]  /*7190*/  QGMMA.64x16x32.F32.E4M3.E4M3 R224, gdesc[UR48], R224, UP0, gsb0 ;  /* 0x0020000030e079f3 */ /* 0x000fe6000b8008e0 */
[----:B------:R-:W-:Y:S01]  /*71a0*/  STL.64 [R1+0x30], R220 ;  /* 0x000030dc01007387 */ /* 0x000fe20000100a00 */
[----:B------:R-:W-:Y:S01]  /*71b0*/  UIADD3 UR50, UR10, 0x1a0, URZ ;  /* 0x000001a00a327890 */ /* 0x000fe2000fffe03f */
[----:B------:R-:W-:Y:S01]  /*71c0*/  UMOV UR48, UR8 ;  /* 0x0000000800307c82 */ /* 0x000fe20008000000 */
[----:B------:R-:W-:Y:S01]  /*71d0*/  UMOV UR49, UR9 ;  /* 0x0000000900317c82 */ /* 0x000fe20008000000 */
[----:B------:R-:W-:Y:S01]  /*71e0*/  UMOV UR51, 0xc0000010 ;  /* 0xc000001000337882 */ /* 0x000fe20000000000 */
[----:B------:R3:W-:Y:S04]  /*71f0*/  STL.64 [R1+0x38], R222 ;  /* 0x000038de01007387 */ /* 0x0007e80000100a00 */
[----:B---3--:R-:W3:Y:S04]  /*7200*/  LDL.LU.64 R222, [R1+0x470] ;  /* 0x0004700001de7983 */ /* 0x008ee80000300a00 */
[----:B------:R-:W3:Y:S04]  /*7210*/  LDL.LU.64 R220, [R1+0x468] ;  /* 0x0004680001dc7983 */ /* 0x000ee80000300a00 */
[----:B------:R-:W3:Y:S04]  /*7220*/  LDL.LU.64 R218, [R1+0x460] ;  /* 0x0004600001da7983 */ /* 0x000ee80000300a00 */
[----:B------:R-:W3:Y:S04]  /*7230*/  LDL.LU.64 R216, [R1+0x458] ;  /* 0x0004580001d87983 */ /* 0x000ee80000300a00 */
[----:B------:R-:W-:Y:S04]  /*7240*/  STL.64 [R1+0x430], R234 ;  /* 0x000430ea01007387 */ /* 0x000fe80000100a00 */
[----:B------:R-:W-:Y:S01]  /*7250*/  STL.64 [R1+0x428], R232 ;  /* 0x000428e801007387 */ /* 0x000fe20000100a00 */
[----:B------:R-:W-:-:S02]  /*7260*/  WARPGROUP.DEPBAR.LE gsb0, 0x0 ;  /* 0x00008000000079c5 */ /* 0x000fc40000010000 */
[----:B------:R-:W-:Y:S01]  /*7270*/  WARPGROUP.ARRIVE ;  /* 0x00000000000079c5 */ /* 0x000fe20000000000 */
[----:B------:R-:W-:Y:S04]  /*7280*/  STL.64 [R1+0x420], R230 ;  /* 0x000420e601007387 */ /* 0x000fe80000100a00 */
[----:B------:R4:W-:Y:S01]  /*7290*/  STL.64 [R1+0x418], R228 ;  /* 0x000418e401007387 */ /* 0x0009e20000100a00 */
[----:B------:R-:W-:Y:S03]  /*72a0*/  QGMMA.64x16x32.F32.E4M3.E4M3 R208, gdesc[UR56], R208, UP0, gsb0 ;  /* 0x0020000038d079f3 */ /* 0x000fe6000b8008d0 */
[----:B----4-:R-:W4:Y:S01]  /*72b0*/  LDL.LU.64 R228, [R1+0x40] ;  /* 0x0000400001e47983 */ /* 0x010f220000300a00 */
[----:B------:R-:W-:Y:S01]  /*72c0*/  UMOV UR56, UR22 ;  /* 0x0000001600387c82 */ /* 0x000fe20008000000 */
[----:B------:R-:W-:-:S02]  /*72d0*/  WARPGROUP.DEPBAR.LE gsb0, 0x0 ;  /* 0x00008000000079c5 */ /* 0x000fc40000010000 */
[----:B------:R-:W-:Y:S01]  /*72e0*/  WARPGROUP.ARRIVE ;  /* 0x00000000000079c5 */ /* 0x000fe20000000000 */
[----:B------:R-:W-:Y:S01]  /*72f0*/  UMOV UR57, UR23 ;  /* 0x0000001700397c82 */ /* 0x000fe20008000000 */
[----:B------:R-:W2:Y:S04]  /*7300*/  LDL.LU.64 R230, [R1+0x48] ;  /* 0x0000480001e67983 */ /* 0x000ea80000300a00 */
[----:B------:R-:W-:Y:S03]  /*7310*/  QGMMA.64x16x32.F32.E4M3.E4M3 R192, gdesc[UR12], R192, UP0, gsb0 ;  /* 0x002000000cc079f3 */ /* 0x000fe6000b8008c0 */
[----:B------:R-:W-:Y:S02]  /*7320*/  WARPGROUP.DEPBAR.LE gsb0, 0x0 ;  /* 0x00008000000079c5 */ /* 0x000fe40000010000 */
[----:B------:R-:W-:-:S06]  /*7330*/  WARPGROUP.ARRIVE ;  /* 0x00000000000079c5 */ /* 0x000fcc0000000000 */
[----:B------:R-:W-:Y:S01]  /*7340*/  QGMMA.64x16x32.F32.E4M3.E4M3 R176, gdesc[UR16], R176, UP0, gsb0 ;  /* 0x0020000010b079f3 */ /* 0x000fe2000b8008b0 */
[----:B------:R-:W-:Y:S01]  /*7350*/  UIADD3 UR22, UR10, 0xc0, URZ ;  /* 0x000000c00a167890 */ /* 0x000fe2000fffe03f */
[----:B------:R-:W-:Y:S01]  /*7360*/  UMOV UR23, 0xc0000010 ;  /* 0xc000001000177882 */ /* 0x000fe20000000000 */
[----:B------:R-:W-:Y:S02]  /*7370*/  WARPGROUP.DEPBAR.LE gsb0, 0x0 ;  /* 0x00008000000079c5 */ /* 0x000fe40000010000 */
[----:B------:R-:W-:-:S06]  /*7380*/  WARPGROUP.ARRIVE ;  /* 0x00000000000079c5 */ /* 0x000fcc0000000000 */
[----:B------:R-:W-:Y:S03]  /*7390*/  QGMMA.64x16x32.F32.E4M3.E4M3 R160, gdesc[UR20], R160, UP0, gsb0 ;  /* 0x0020000014a079f3 */ /* 0x000fe6000b8008a0 */
[----:B------:R-:W-:Y:S02]  /*73a0*/  WARPGROUP.DEPBAR.LE gsb0, 0x0 ;  /* 0x00008000000079c5 */ /* 0x000fe40000010000 */
[----:B------:R-:W-:-:S06]  /*73b0*/  WARPGROUP.ARRIVE ;  /* 0x00000000000079c5 */ /* 0x000fcc0000000000 */
[----:B------:R-:W-:Y:S01]  /*73c0*/  QGMMA.64x16x32.F32.E4M3.E4M3 R144, gdesc[UR24], R144, UP0, gsb0 ;  /* 0x00200000189079f3 */ /* 0x000fe2000b800890 */
[----:B------:R-:W-:Y:S01]  /*73d0*/  UMOV UR16, UR30 ;  /* 0x0000001e00107c82 */ /* 0x000fe20008000000 */
[----:B------:R-:W-:Y:S01]  /*73e0*/  UIADD3 UR30, UR10, 0x100, URZ ;  /* 0x000001000a1e7890 */ /* 0x000fe2000fffe03f */
[----:B------:R-:W-:Y:S01]  /*73f0*/  UMOV UR17, UR31 ;  /* 0x0000001f00117c82 */ /* 0x000fe20008000000 */
[----:B------:R-:W-:Y:S01]  /*7400*/  UMOV UR31, 0xc0000010 ;  /* 0xc0000010001f7882 */ /* 0x000fe20000000000 */
[----:B------:R-:W-:Y:S02]  /*7410*/  WARPGROUP.DEPBAR.LE gsb0, 0x0 ;  /* 0x00008000000079c5 */ /* 0x000fe40000010000 */
[----:B------:R-:W-:-:S06]  /*7420*/  WARPGROUP.ARRIVE ;  /* 0x00000000000079c5 */ /* 0x000fcc0000000000 */
[----:B------:R-:W-:Y:S03]  /*7430*/  QGMMA.64x16x32.F32.E4M3.E4M3 R128, gdesc[UR28], R128, UP0, gsb0 ;  /* 0x002000001c8079f3 */ /* 0x000fe6000b800880 */
[----:B------:R-:W-:Y:S02]  /*7440*/  WARPGROUP.DEPBAR.LE gsb0, 0x0 ;  /* 0x00008000000079c5 */ /* 0x000fe40000010000 */
[----:B------:R-:W-:Y:S01]  /*7450*/  WARPGROUP.ARRIVE ;  /* 0x00000000000079c5 */ /* 0x000fe20000000000 */
[----:B--2---:R-:W-:Y:S05]  /*7460*/  STL.64 [R1+0x450], R230 ;  /* 0x000450e601007387 */ /* 0x004fea0000100a00 */
[----:B------:R-:W-:Y:S01]  /*7470*/  QGMMA.64x16x32.F32.E4M3.E4M3 R112, gdesc[UR32], R112, UP0, gsb0 ;  /* 0x00200000207079f3 */ /* 0x000fe2000b800870 */
[----:B------:R-:W-:Y:S01]  /*7480*/  UIADD3 UR12, UR8, 0x100, URZ ;  /* 0x00000100080c7890 */ /* 0x000fe2000fffe03f */
[----:B----4-:R-:W-:Y:S04]  /*7490*/  STL.64 [R1+0x448], R228 ;  /* 0x000448e401007387 */ /* 0x010fe80000100a00 */
[----:B------:R-:W-:Y:S04]  /*74a0*/  STL.64 [R1+0x440], R226 ;  /* 0x000440e201007387 */ /* 0x000fe80000100a00 */
[----:B------:R2:W-:Y:S04]  /*74b0*/  STL.64 [R1+0x438], R224 ;  /* 0x000438e001007387 */ /* 0x0005e80000100a00 */
[----:B--2---:R-:W2:Y:S04]  /*74c0*/  LDL.LU.64 R224, [R1] ;  /* 0x0000000001e07983 */ /* 0x004ea80000300a00 */
[----:B------:R-:W2:Y:S04]  /*74d0*/  LDL.LU.64 R226, [R1+0x8] ;  /* 0x0000080001e27983 */ /* 0x000ea80000300a00 */
[----:B------:R-:W2:Y:S04]  /*74e0*/  LDL.LU.64 R228, [R1+0x10] ;  /* 0x0000100001e47983 */ /* 0x000ea80000300a00 */
[----:B------:R-:W2:Y:S01]  /*74f0*/  LDL.LU.64 R230, [R1+0x18] ;  /* 0x0000180001e67983 */ /* 0x000ea20000300a00 */
[----:B------:R-:W-:-:S02]  /*7500*/  WARPGROUP.DEPBAR.LE gsb0, 0x0 ;  /* 0x00008000000079c5 */ /* 0x000fc40000010000 */
[----:B------:R-:W-:Y:S01]  /*7510*/  WARPGROUP.ARRIVE ;  /* 0x00000000000079c5 */ /* 0x000fe20000000000 */
[----:B------:R-:W-:Y:S01]  /*7520*/  UMOV UR8, UR16 ;  /* 0x0000001000087c82 */ /* 0x000fe20008000000 */
[----:B------:R-:W-:Y:S01]  /*7530*/  UMOV UR9, UR17 ;  /* 0x0000001100097c82 */ /* 0x000fe20008000000 */
[----:B------:R-:W4:Y:S03]  /*7540*/  LDL.LU.64 R232, [R1+0x50] ;  /* 0x0000500001e87983 */ /* 0x000f260000300a00 */
[----:B------:R-:W-:Y:S01]  /*7550*/  QGMMA.64x16x32.F32.E4M3.E4M3 R96, gdesc[UR36], R96, UP0, gsb0 ;  /* 0x00200000246079f3 */ /* 0x000fe2000b800860 */
[----:B------:R-:W4:Y:S02]  /*7560*/  LDL.LU.64 R234, [R1+0x58] ;  /* 0x0000580001ea7983 */ /* 0x000f240000300a00 */
[----:B------:R-:W-:Y:S02]  /*7570*/  WARPGROUP.DEPBAR.LE gsb0, 0x0 ;  /* 0x00008000000079c5 */ /* 0x000fe40000010000 */
[----:B------:R-:W-:-:S06]  /*7580*/  WARPGROUP.ARRIVE ;  /* 0x00000000000079c5 */ /* 0x000fcc0000000000 */
[----:B------:R-:W-:Y:S03]  /*7590*/  QGMMA.64x16x32.F32.E4M3.E4M3 R80, gdesc[UR40], R80, UP0, gsb0 ;  /* 0x00200000285079f3 */ /* 0x000fe6000b800850 */
        /* <DEDUP_REMOVED lines=8> */
[----:B------:R-:W-:Y:S01]  /*7620*/  QGMMA.64x16x32.F32.E4M3.E4M3 R32, gdesc[UR52], R32, UP0, gsb0 ;  /* 0x00200000342079f3 */ /* 0x000fe2000b800820 */
        /* <DEDUP_REMOVED lines=23> */
[----:B------:R-:W-:-:S06]  /*77a0*/  WARPGROUP.ARRIVE ;  /* 0x00000000000079c5 */ /* 0x000fcc0000000000 */
[----:B------:R-:W-:Y:S01]  /*77b0*/  QGMMA.64x16x32.F32.E4M3.E4M3 R24, gdesc[UR52], R24, UP0, gsb0 ;  /* 0x00200000341879f3 */ /* 0x000fe2000b800818 */
[----:B-----5:R-:W-:Y:S01]  /*77c0*/  R2UR UR55, R0 ;  /* 0x00000000003772ca */ /* 0x020fe200000e0000 */
[----:B------:R-:W-:Y:S01]  /*77d0*/  ULDC UR54, c[0x0][0x50c] ;  /* 0x0001430000367ab9 */ /* 0x000fe20000000800 */
[----:B------:R-:W-:Y:S02]  /*77e0*/  WARPGROUP.DEPBAR.LE gsb0, 0x0 ;  /* 0x00008000000079c5 */ /* 0x000fe40000010000 */
[----:B------:R-:W-:-:S06]  /*77f0*/  WARPGROUP.ARRIVE ;  /* 0x00000000000079c5 */ /* 0x000fcc0000000000 */
[----:B------:R-:W-:Y:S01]  /*7800*/  QGMMA.64x16x32.F32.E4M3.E4M3 R40, gdesc[UR48], R40, UP0, gsb0 ;  /* 0x00200000302879f3 */ /* 0x000fe2000b800828 */
[----:B------:R-:W-:Y:S01]  /*7810*/  UMOV UR50, UR56 ;  /* 0x0000003800327c82 */ /* 0x000fe20008000000 */
[----:B------:R-:W-:Y:S01]  /*7820*/  UMOV UR51, UR57 ;  /* 0x0000003900337c82 */ /* 0x000fe20008000000 */
[----:B------:R-:W-:Y:S01]  /*7830*/  UMOV UR56, UR52 ;  /* 0x0000003400387c82 */ /* 0x000fe20008000000 */
[----:B------:R-:W-:Y:S01]  /*7840*/  UMOV UR57, UR53 ;  /* 0x0000003500397c82 */ /* 0x000fe20008000000 */
        /* <DEDUP_REMOVED lines=35> */
[----:B---3--:R-:W-:-:S06]  /*7a80*/  WARPGROUP.ARRIVE ;  /* 0x00000000000079c5 */ /* 0x008fcc0000000000 */
[----:B------:R-:W-:Y:S01]  /*7a90*/  QGMMA.64x16x32.F32.E4M3.E4M3 R216, gdesc[UR12], R216, UP0, gsb0 ;  /* 0x002000000cd879f3 */ /* 0x000fe2000b8008d8 */
[----:B------:R-:W-:Y:S01]  /*7aa0*/  UMOV UR12, UR52 ;  /* 0x00000034000c7c82 */ /* 0x000fe20008000000 */
[----:B------:R-:W-:Y:S01]  /*7ab0*/  UMOV UR13, UR53 ;  /* 0x00000035000d7c82 */ /* 0x000fe20008000000 */
[----:B------:R-:W-:Y:S01]  /*7ac0*/  UMOV UR14, UR8 ;  /* 0x00000008000e7c82 */ /* 0x000fe20008000000 */
[----:B------:R-:W-:Y:S01]  /*7ad0*/  UMOV UR15, UR9 ;  /* 0x00000009000f7c82 */ /* 0x000fe20008000000 */
[----:B------:R-:W-:Y:S02]  /*7ae0*/  WARPGROUP.DEPBAR.LE gsb0, 0x0 ;  /* 0x00008000000079c5 */ /* 0x000fe40000010000 */
[----:B--2---:R-:W-:-:S06]  /*7af0*/  WARPGROUP.ARRIVE ;  /* 0x00000000000079c5 */ /* 0x004fcc0000000000 */
[----:B------:R-:W-:Y:S03]  /*7b00*/  QGMMA.64x16x32.F32.E4M3.E4M3 R224, gdesc[UR12], R224, UP0, gsb0 ;  /* 0x002000000ce079f3 */ /* 0x000fe6000b8008e0 */
[----:B------:R-:W-:Y:S02]  /*7b10*/  WARPGROUP.DEPBAR.LE gsb0, 0x0 ;  /* 0x00008000000079c5 */ /* 0x000fe40000010000 */
[----:B------:R-:W-:Y:S04]  /*7b20*/  STL.64 [R1], R224 ;  /* 0x000000e001007387 */ /* 0x000fe80000100a00 */
[----:B------:R-:W-:Y:S04]  /*7b30*/  STL.64 [R1+0x8], R226 ;  /* 0x000008e201007387 */ /* 0x000fe80000100a00 */
[----:B------:R-:W-:Y:S04]  /*7b40*/  STL.64 [R1+0x10], R228 ;  /* 0x000010e401007387 */ /* 0x000fe80000100a00 */
[----:B------:R2:W-:Y:S04]  /*7b50*/  STL.64 [R1+0x18], R230 ;  /* 0x000018e601007387 */ /* 0x0005e80000100a00 */
[----:B--2---:R-:W4:Y:S04]  /*7b60*/  LDL.LU.64 R230, [R1+0x450] ;  /* 0x0004500001e67983 */ /* 0x004f280000300a00 */
[----:B------:R-:W4:Y:S01]  /*7b70*/  LDL.LU.64 R228, [R1+0x448] ;  /* 0x0004480001e47983 */ /* 0x000f220000300a00 */
[----:B------:R-:W-:Y:S01]  /*7b80*/  UMOV UR8, UR52 ;  /* 0x0000003400087c82 */ /* 0x000fe20008000000 */
[----:B------:R-:W-:-:S02]  /*7b90*/  UMOV UR9, UR53 ;  /* 0x0000003500097c82 */ /* 0x000fc40008000000 */
[----:B------:R1:W5:Y:S04]  /*7ba0*/  LDL.LU.64 R226, [R1+0x440] ;  /* 0x0004400001e27983 */ /* 0x0003680000300a00 */
[----:B------:R1:W5:Y:S01]  /*7bb0*/  LDL.LU.64 R224, [R1+0x438] ;  /* 0x0004380001e07983 */ /* 0x0003620000300a00 */
[----:B----4-:R-:W-:-:S06]  /*7bc0*/  WARPGROUP.ARRIVE ;  /* 0x00000000000079c5 */ /* 0x010fcc0000000000 */
[----:B------:R-:W-:Y:S03]  /*7bd0*/  QGMMA.64x16x32.F32.E4M3.E4M3 R228, gdesc[UR8], R228, UP0, gsb0 ;  /* 0x0020000008e479f3 */ /* 0x000fe6000b8008e4 */
[----:B------:R-:W-:Y:S02]  /*7be0*/  WARPGROUP.DEPBAR.LE gsb0, 0x0 ;  /* 0x00008000000079c5 */ /* 0x000fe40000010000 */
[----:B------:R-:W-:Y:S04]  /*7bf0*/  STL.64 [R1+0x40], R228 ;  /* 0x000040e401007387 */ /* 0x000fe80000100a00 */
[----:B------:R-:W-:Y:S04]  /*7c00*/  STL.64 [R1+0x48], R230 ;  /* 0x000048e601007387 */ /* 0x000fe80000100a00 */
[----:B------:R-:W-:Y:S04]  /*7c10*/  STL.64 [R1+0x50], R232 ;  /* 0x000050e801007387 */ /* 0x000fe80000100a00 */
[----:B------:R2:W-:Y:S04]  /*7c20*/  STL.64 [R1+0x58], R234 ;  /* 0x000058ea01007387 */ /* 0x0005e80000100a00 */
[----:B--2---:R1:W5:Y:S04]  /*7c30*/  LDL.LU.64 R234, [R1+0x430] ;  /* 0x0004300001ea7983 */ /* 0x0043680000300a00 */
[----:B------:R1:W5:Y:S04]  /*7c40*/  LDL.LU.64 R232, [R1+0x428] ;  /* 0x0004280001e87983 */ /* 0x0003680000300a00 */
[----:B------:R1:W5:Y:S04]  /*7c50*/  LDL.LU.64 R230, [R1+0x420] ;  /* 0x0004200001e67983 */ /* 0x0003680000300a00 */
[----:B------:R1:W5:Y:S01]  /*7c60*/  LDL.LU.64 R228, [R1+0x418] ;  /* 0x0004180001e47983 */ /* 0x0003620000300a00 */
[----:B------:R-:W-:-:S04]  /*7c70*/  UIADD3 UR55, UR55, 0x1, URZ ;  /* 0x0000000137377890 */ /* 0x000fc8000fffe03f */
[----:B------:R-:W-:Y:S02]  /*7c80*/  UISETP.NE.AND UP0, UPT, UR55, UR54, UPT ;  /* 0x000000363700728c */ /* 0x000fe4000bf05270 */
[----:B------:R-:W-:Y:S02]  /*7c90*/  IMAD.U32 R0, RZ, RZ, UR55 ;  /* 0x00000037ff007e24 */ /* 0x000fe4000f8e00ff */
[----:B------:R-:W-:-:S06]  /*7ca0*/  USEL UR8, URZ, 0x1, UP0 ;  /* 0x000000013f087887 */ /* 0x000fcc0008000000 */
[----:B------:R-:W-:-:S13]  /*7cb0*/  ISETP.NE.AND P0, PT, RZ, UR8, PT ;  /* 0x00000008ff007c0c */ /* 0x000fda000bf05270 */
[----:B-1----:R-:W-:Y:S05]  /*7cc0*/  @!P0 BRA `(.L_x_25) ;  /* 0x0000003000288947 */ /* 0x002fea0003800000 */
[----:B------:R1:W-:Y:S04]  /*7cd0*/  STL [R1+0x4a0], R63 ;  /* 0x0004a03f01007387 */ /* 0x0003e80000100800 */
[----:B------:R2:W-:Y:S01]  /*7ce0*/  STL [R1+0x49c], R48 ;  /* 0x00049c3001007387 */ /* 0x0005e20000100800 */
[----:B-1----:R-:W-:-:S03]  /*7cf0*/  IMAD.MOV.U32 R63, RZ, RZ, R5 ;  /* 0x000000ffff3f7224 */ /* 0x002fc600078e0005 */
[----:B--2---:R-:W2:Y:S04]  /*7d00*/  LDL R48, [R1+0x64] ;  /* 0x0000640001307983 */ /* 0x004ea80000100800 */
[----:B------:R1:W-:Y:S04]  /*7d10*/  STL [R1+0x498], R49 ;  /* 0x0004983101007387 */ /* 0x0003e80000100800 */
[----:B-1----:R-:W3:Y:S04]  /*7d20*/  LDL R49, [R1+0x40] ;  /* 0x0000400001317983 */ /* 0x002ee80000100800 */
[----:B------:R1:W-:Y:S04]  /*7d30*/  STL [R1+0x494], R50 ;  /* 0x0004943201007387 */ /* 0x0003e80000100800 */
[----:B-1----:R-:W4:Y:S04]  /*7d40*/  LDL R50, [R1+0x44] ;  /* 0x0000440001327983 */ /* 0x002f280000100800 */
        /* <DEDUP_REMOVED lines=29> */
[----:B-1----:R-:W4:Y:S04]  /*7f20*/  LDL R33, [R1] ;  /* 0x0000000001217983 */ /* 0x002f280000100800 */
[----:B------:R1:W-:Y:S04]  /*7f30*/  STL [R1+0x454], R34 ;  /* 0x0004542201007387 */ /* 0x0003e80000100800 */
[----:B-1----:R-:W3:Y:S04]  /*7f40*/  LDL R34, [R1+0x7c] ;  /* 0x00007c0001227983 */ /* 0x002ee80000100800 */
[----:B------:R1:W-:Y:S04]  /*7f50*/  STL [R1+0x450], R35 ;  /* 0x0004502301007387 */ /* 0x0003e80000100800 */
[----:B-1----:R-:W4:Y:S04]  /*7f60*/  LDL R35, [R1+0x4] ;  /* 0x0000040001237983 */ /* 0x002f280000100800 */
[----:B------:R-:W4:Y:S04]  /*7f70*/  LDL.LU R0, [R1+0xa8] ;  /* 0x0000a80001007983 */ /* 0x000f280000300800 */
[----:B------:R-:W4:Y:S04]  /*7f80*/  LDL.LU R5, [R1+0xac] ;  /* 0x0000ac0001057983 */ /* 0x000f280000300800 */
[----:B------:R1:W-:Y:S04]  /*7f90*/  STL [R1+0x44c], R36 ;  /* 0x00044c2401007387 */ /* 0x0003e80000100800 */
[----:B-1----:R-:W4:Y:S04]  /*7fa0*/  LDL.LU R36, [R1+0xa4] ;  /* 0x0000a40001247983 */ /* 0x002f280000300800 */
[----:B------:R1:W-:Y:S04]  /*7fb0*/  STL [R1+0x448], R37 ;  /* 0x0004482501007387 */ /* 0x0003e80000100800 */
[----:B-1----:R-:W4:Y:S04]  /*7fc0*/  LDL.LU R37, [R1+0xa0] ;  /* 0x0000a00001257983 */ /* 0x002f280000300800 */
[----:B------:R1:W-:Y:S04]  /*7fd0*/  STL [R1+0x444], R38 ;  /* 0x0004442601007387 */ /* 0x0003e80000100800 */
[----:B-1----:R-:W4:Y:S04]  /*7fe0*/  LDL.LU R38, [R1+0x9c] ;  /* 0x00009c0001267983 */ /* 0x002f280000300800 */
[----:B------:R1:W-:Y:S04]  /*7ff0*/  STL [R1+0x440], R39 ;  /* 0x0004402701007387 */ /* 0x0003e80000100800 */
[----:B-1----:R-:W4:Y:S04]  /*8000*/  LDL R39, [R1+0x1c] ;  /* 0x00001c0001277983 */ /* 0x002f280000100800 */
[----:B------:R1:W-:Y:S04]  /*8010*/  STL [R1+0x43c], R24 ;  /* 0x00043c1801007387 */ /* 0x0003e80000100800 */
[----:B-1----:R-:W4:Y:S04]  /*8020*/  LDL.LU R24, [R1+0x98] ;  /* 0x0000980001187983 */ /* 0x002f280000300800 */
        /* <DEDUP_REMOVED lines=19> */
[----:B-1----:R-:W4:Y:S01]  /*8160*/  LDL R2, [R1+0x68] ;  /* 0x0000680001027983 */ /* 0x002f220000100800 */
[----:B------:R-:W-:-:S01]  /*8170*/  FADD R6, R63, R6 ;  /* 0x000000063f067221 */ /* 0x000fc20000000000 */
[----:B--2---:R-:W-:-:S02]  /*8180*/  FADD R7, R48, R7 ;  /* 0x0000000730077221 */ /* 0x004fc40000000000 */
[----:B------:R-:W2:Y:S04]  /*8190*/  LDL.LU R63, [R1+0x4a0] ;  /* 0x0004a000013f7983 */ /* 0x000ea80000300800 */
[----:B------:R-:W2:Y:S01]  /*81a0*/  LDL.LU R48, [R1+0x49c] ;  /* 0x00049c0001307983 */ /* 0x000ea20000300800 */
[----:B---3--:R-:W-:-:S03]  /*81b0*/  FADD R13, R34, R13 ;  /* 0x0000000d220d7221 */ /* 0x008fc60000000000 */
[----:B------:R-:W3:Y:S01]  /*81c0*/  LDL.LU R34, [R1+0x80] ;  /* 0x0000800001227983 */ /* 0x000ee20000300800 */
[----:B----4-:R-:W-:-:S01]  /*81d0*/  FADD R12, R29, R12 ;  /* 0x0000000c1d0c7221 */ /* 0x010fc20000000000 */
[----:B------:R-:W-:Y:S02]  /*81e0*/  FADD R11, R31, R11 ;  /* 0x0000000b1f0b7221 */ /* 0x000fe40000000000 */
[----:B------:R-:W4:Y:S04]  /*81f0*/  LDL.LU R31, [R1+0x84] ;  /* 0x00008400011f7983 */ /* 0x000f280000300800 */
[----:B------:R-:W2:Y:S01]  /*8200*/  LDL.LU R29, [R1+0x88] ;  /* 0x00008800011d7983 */ /* 0x000ea20000300800 */
[----:B------:R-:W-:-:S03]  /*8210*/  FADD R10, R4, R10 ;  /* 0x0000000a040a7221 */ /* 0x000fc60000000000 */
[----:B------:R-:W2:Y:S01]  /*8220*/  LDL.LU R4, [R1+0x8c] ;  /* 0x00008c0001047983 */ /* 0x000ea20000300800 */
[----:B------:R-:W-:-:S03]  /*8230*/  FADD R9, R3, R9 ;  /* 0x0000000903097221 */ /* 0x000fc60000000000 */
[----:B------:R-:W2:Y:S01]  /*8240*/  LDL.LU R3, [R1+0x90] ;  /* 0x0000900001037983 */ /* 0x000ea20000300800 */
[----:B------:R-:W-:-:S03]  /*8250*/  FADD R8, R2, R8 ;  /* 0x0000000802087221 */ /* 0x000fc60000000000 */
[----:B------:R-:W2:Y:S01]  /*8260*/  LDL.LU R2, [R1+0x94] ;  /* 0x0000940001027983 */ /* 0x000ea20000300800 */
[----:B------:R-:W-:-:S01]  /*8270*/  FADD R14, R49, R14 ;  /* 0x0000000e310e7221 */ /* 0x000fc20000000000 */
[----:B------:R-:W-:Y:S01]  /*8280*/  FADD R15, R50, R15 ;  /* 0x0000000f320f7221 */ /* 0x000fe20000000000 */
[----:B------:R-:W-:-:S01]  /*8290*/  FADD R16, R51, R16 ;  /* 0x0000001033107221 */ /* 0x000fc20000000000 */
[----:B------:R-:W2:Y:S01]  /*82a0*/  LDL.LU R49, [R1+0x498] ;  /* 0x0004980001317983 */ /* 0x000ea20000300800 */
[----:B------:R-:W-:-:S01]  /*82b0*/  FADD R17, R52, R17 ;  /* 0x0000001134117221 */ /* 0x000fc20000000000 */
[----:B------:R-:W-:Y:S02]  /*82c0*/  FADD R18, R53, R18 ;  /* 0x0000001235127221 */ /* 0x000fe40000000000 */
[----:B------:R-:W2:Y:S01]  /*82d0*/  LDL.LU R50, [R1+0x494] ;  /* 0x0004940001327983 */ /* 0x000ea20000300800 */
[----:B------:R-:W-:-:S03]  /*82e0*/  FADD R19, R54, R19 ;  /* 0x0000001336137221 */ /* 0x000fc60000000000 */
        /* <DEDUP_REMOVED lines=9> */
[----:B-----5:R-:W-:-:S03]  /*8380*/  FADD R232, R43, R232 ;  /* 0x000000e82be87221 */ /* 0x020fc60000000000 */
        /* <DEDUP_REMOVED lines=10> */
[----:B------:R-:W2:Y:S04]  /*8430*/  LDL.LU R45, [R1+0x468] ;  /* 0x00046800012d7983 */ /* 0x000ea80000300800 */
[----:B------:R-:W2:Y:S04]  /*8440*/  LDL.LU R46, [R1+0x464] ;  /* 0x00046400012e7983 */ /* 0x000ea80000300800 */
[----:B------:R-:W2:Y:S04]  /*8450*/  LDL.LU R47, [R1+0x460] ;  /* 0x00046000012f7983 */ /* 0x000ea80000300800 */
[----:B------:R-:W2:Y:S01]  /*8460*/  LDL.LU R32, [R1+0x45c] ;  /* 0x00045c0001207983 */ /* 0x000ea20000300800 */
[----:B---3--:R-:W-:-:S03]  /*8470*/  FADD R34, R33, R34 ;  /* 0x0000002221227221 */ /* 0x008fc60000000000 */
[----:B------:R-:W3:Y:S01]  /*8480*/  LDL.LU R33, [R1+0x458] ;  /* 0x0004580001217983 */ /* 0x000ee20000300800 */
[----:B------:R-:W-:-:S03]  /*8490*/  FADD R24, R25, R24 ;  /* 0x0000001819187221 */ /* 0x000fc60000000000 */
[----:B------:R1:W-:Y:S01]  /*84a0*/  STL [R1+0x80], R34 ;  /* 0x0000802201007387 */ /* 0x0003e20000100800 */
[----:B------:R-:W-:-:S01]  /*84b0*/  FADD R38, R39, R38 ;  /* 0x0000002627267221 */ /* 0x000fc20000000000 */
[----:B------:R-:W-:Y:S01]  /*84c0*/  FADD R37, R224, R37 ;  /* 0x00000025e0257221 */ /* 0x000fe20000000000 */
[----:B------:R-:W-:-:S01]  /*84d0*/  FADD R36, R225, R36 ;  /* 0x00000024e1247221 */ /* 0x000fc20000000000 */
[----:B-1----:R-:W3:Y:S01]  /*84e0*/  LDL.LU R34, [R1+0x454] ;  /* 0x0004540001227983 */ /* 0x002ee20000300800 */
[----:B------:R-:W-:-:S01]  /*84f0*/  FADD R0, R226, R0 ;  /* 0x00000000e2007221 */ /* 0x000fc20000000000 */
[----:B------:R-:W-:Y:S01]  /*8500*/  FADD R5, R227, R5 ;  /* 0x00000005e3057221 */ /* 0x000fe20000000000 */
[----:B----4-:R-:W-:-:S02]  /*8510*/  FADD R31, R35, R31 ;  /* 0x0000001f231f7221 */ /* 0x010fc40000000000 */
[----:B------:R-:W4:Y:S01]  /*8520*/  LDL.LU R35, [R1+0x450] ;  /* 0x0004500001237983 */ /* 0x000f220000300800 */
[----:B--2---:R-:W-:-:S03]  /*8530*/  FADD R29, R30, R29 ;  /* 0x0000001d1e1d7221 */ /* 0x004fc60000000000 */
[----:B------:R-:W-:Y:S04]  /*8540*/  STL [R1+0x84], R31 ;  /* 0x0000841f01007387 */ /* 0x000fe80000100800 */
[----:B------:R-:W-:Y:S01]  /*8550*/  STL [R1+0x88], R29 ;  /* 0x0000881d01007387 */ /* 0x000fe20000100800 */
[----:B------:R-:W-:-:S05]  /*8560*/  FADD R4, R28, R4 ;  /* 0x000000041c047221 */ /* 0x000fca0000000000 */
[----:B------:R-:W-:Y:S01]  /*8570*/  STL [R1+0x8c], R4 ;  /* 0x00008c0401007387 */ /* 0x000fe20000100800 */
[----:B------:R-:W-:-:S05]  /*8580*/  FADD R3, R27, R3 ;  /* 0x000000031b037221 */ /* 0x000fca0000000000 */
[----:B------:R-:W-:Y:S01]  /*8590*/  STL [R1+0x90], R3 ;  /* 0x0000900301007387 */ /* 0x000fe20000100800 */
[----:B------:R-:W-:-:S05]  /*85a0*/  FADD R2, R26, R2 ;  /* 0x000000021a027221 */ /* 0x000fca0000000000 */
[----:B------:R-:W-:Y:S04]  /*85b0*/  STL [R1+0x94], R2 ;  /* 0x0000940201007387 */ /* 0x000fe80000100800 */
[----:B------:R-:W-:Y:S04]  /*85c0*/  STL [R1+0x98], R24 ;  /* 0x0000981801007387 */ /* 0x000fe80000100800 */
[----:B------:R1:W-:Y:S04]  /*85d0*/  STL [R1+0x9c], R38 ;  /* 0x00009c2601007387 */ /* 0x0003e80000100800 */
[----:B------:R2:W-:Y:S04]  /*85e0*/  STL [R1+0xa0], R37 ;  /* 0x0000a02501007387 */ /* 0x0005e80000100800 */
[----:B------:R-:W3:Y:S04]  /*85f0*/  LDL.LU R39, [R1+0xb0] ;  /* 0x0000b00001277983 */ /* 0x000ee80000300800 */
[----:B------:R0:W-:Y:S04]  /*8600*/  STL [R1+0xa4], R36 ;  /* 0x0000a42401007387 */ /* 0x0001e80000100800 */
[----:B-1----:R-:W4:Y:S04]  /*8610*/  LDL.LU R38, [R1+0xb4] ;  /* 0x0000b40001267983 */ /* 0x002f280000300800 */
[----:B------:R-:W-:Y:S04]  /*8620*/  STL [R1+0xa8], R0 ;  /* 0x0000a80001007387 */ /* 0x000fe80000100800 */
[----:B--2---:R-:W2:Y:S04]  /*8630*/  LDL.LU R37, [R1+0xb8] ;  /* 0x0000b80001257983 */ /* 0x004ea80000300800 */
[----:B------:R1:W-:Y:S04]  /*8640*/  STL [R1+0xac], R5 ;  /* 0x0000ac0501007387 */ /* 0x0003e80000100800 */
[----:B0-----:R-:W2:Y:S04]  /*8650*/  LDL.LU R36, [R1+0xbc] ;  /* 0x0000bc0001247983 */ /* 0x001ea80000300800 */
[----:B------:R-:W2:Y:S04]  /*8660*/  LDL.LU R31, [R1+0xc0] ;  /* 0x0000c000011f7983 */ /* 0x000ea80000300800 */
[----:B------:R-:W2:Y:S04]  /*8670*/  LDL.LU R30, [R1+0xc4] ;  /* 0x0000c400011e7983 */ /* 0x000ea80000300800 */
[----:B------:R-:W2:Y:S04]  /*8680*/  LDL.LU R29, [R1+0xc8] ;  /* 0x0000c800011d7983 */ /* 0x000ea80000300800 */
[----:B------:R-:W2:Y:S04]  /*8690*/  LDL.LU R28, [R1+0xcc] ;  /* 0x0000cc00011c7983 */ /* 0x000ea80000300800 */
[----:B------:R-:W2:Y:S04]  /*86a0*/  LDL.LU R27, [R1+0xd0] ;  /* 0x0000d000011b7983 */ /* 0x000ea80000300800 */
[----:B------:R-:W2:Y:S04]  /*86b0*/  LDL.LU R26, [R1+0xd4] ;  /* 0x0000d400011a7983 */ /* 0x000ea80000300800 */
[----:B------:R-:W2:Y:S04]  /*86c0*/  LDL.LU R25, [R1+0xd8] ;  /* 0x0000d80001197983 */ /* 0x000ea80000300800 */
[----:B------:R-:W2:Y:S04]  /*86d0*/  LDL.LU R24, [R1+0xdc] ;  /* 0x0000dc0001187983 */ /* 0x000ea80000300800 */
[----:B-1----:R-:W2:Y:S04]  /*86e0*/  LDL.LU R5, [R1+0xe0] ;  /* 0x0000e00001057983 */ /* 0x002ea80000300800 */
[----:B------:R-:W2:Y:S04]  /*86f0*/  LDL.LU R4, [R1+0xe4] ;  /* 0x0000e40001047983 */ /* 0x000ea80000300800 */
[----:B------:R-:W2:Y:S04]  /*8700*/  LDL.LU R3, [R1+0xe8] ;  /* 0x0000e80001037983 */ /* 0x000ea80000300800 */
[----:B------:R-:W2:Y:S04]  /*8710*/  LDL.LU R2, [R1+0xec] ;  /* 0x0000ec0001027983 */ /* 0x000ea80000300800 */
[----:B------:R-:W2:Y:S01]  /*8720*/  LDL.LU R0, [R1+0xf0] ;  /* 0x0000f00001007983 */ /* 0x000ea20000300800 */
[----:B---3--:R-:W-:-:S01]  /*8730*/  FADD R39, R228, R39 ;  /* 0x00000027e4277221 */ /* 0x008fc20000000000 */
[----:B----4-:R-:W-:-:S04]  /*8740*/  FADD R38, R229, R38 ;  /* 0x00000026e5267221 */ /* 0x010fc80000000000 */
[----:B------:R0:W-:Y:S01]  /*8750*/  STL [R1+0xb0], R39 ;  /* 0x0000b02701007387 */ /* 0x0001e20000100800 */
[----:B--2---:R-:W-:-:S03]  /*8760*/  FADD R37, R230, R37 ;  /* 0x00000025e6257221 */ /* 0x004fc60000000000 */
[----:B------:R1:W-:Y:S01]  /*8770*/  STL [R1+0xb4], R38 ;  /* 0x0000b42601007387 */ /* 0x0003e20000100800 */
[----:B------:R-:W-:-:S03]  /*8780*/  FADD R36, R231, R36 ;  /* 0x00000024e7247221 */ /* 0x000fc60000000000 */
        /* <DEDUP_REMOVED lines=24> */
[----:B0-----:R-:W4:Y:S01]  /*8910*/  LDL.LU R39, [R1+0xf4] ;  /* 0x0000f40001277983 */ /* 0x001f220000300800 */
[----:B------:R-:W-:-:S03]  /*8920*/  FADD R0, R212, R0 ;  /* 0x00000000d4007221 */ /* 0x000fc60000000000 */
[----:B------:R0:W-:Y:S04]  /*8930*/  STL [R1+0xe8], R3 ;  /* 0x0000e80301007387 */ /* 0x0001e80000100800 */
[----:B-1----:R-:W4:Y:S04]  /*8940*/  LDL.LU R38, [R1+0xf8] ;  /* 0x0000f80001267983 */ /* 0x002f280000300800 */
[----:B------:R1:W-:Y:S04]  /*8950*/  STL [R1+0xec], R2 ;  /* 0x0000ec0201007387 */ /* 0x0003e80000100800 */
[----:B--2---:R-:W2:Y:S04]  /*8960*/  LDL.LU R37, [R1+0xfc] ;  /* 0x0000fc0001257983 */ /* 0x004ea80000300800 */
[----:B------:R1:W-:Y:S04]  /*8970*/  STL [R1+0xf0], R0 ;  /* 0x0000f00001007387 */ /* 0x0003e80000100800 */
[----:B---3--:R-:W3:Y:S04]  /*8980*/  LDL.LU R36, [R1+0x100] ;  /* 0x0001000001247983 */ /* 0x008ee80000300800 */
[----:B----4-:R-:W4:Y:S04]  /*8990*/  LDL.LU R31, [R1+0x104] ;  /* 0x00010400011f7983 */ /* 0x010f280000300800 */
[----:B------:R-:W4:Y:S04]  /*89a0*/  LDL.LU R30, [R1+0x108] ;  /* 0x00010800011e7983 */ /* 0x000f280000300800 */
        /* <DEDUP_REMOVED lines=8> */
[----:B0-----:R-:W4:Y:S04]  /*8a30*/  LDL.LU R3, [R1+0x12c] ;  /* 0x00012c0001037983 */ /* 0x001f280000300800 */
[----:B-1----:R-:W4:Y:S04]  /*8a40*/  LDL.LU R2, [R1+0x130] ;  /* 0x0001300001027983 */ /* 0x002f280000300800 */
[----:B------:R-:W4:Y:S01]  /*8a50*/  LDL.LU R0, [R1+0x134] ;  /* 0x0001340001007983 */ /* 0x000f220000300800 */
[----:B------:R-:W-:-:S01]  /*8a60*/  FADD R39, R213, R39 ;  /* 0x00000027d5277221 */ /* 0x000fc20000000000 */
[----:B------:R-:W-:-:S04]  /*8a70*/  FADD R38, R214, R38 ;  /* 0x00000026d6267221 */ /* 0x000fc80000000000 */
[----:B------:R0:W-:Y:S01]  /*8a80*/  STL [R1+0xf4], R39 ;  /* 0x0000f42701007387 */ /* 0x0001e20000100800 */
[----:B--2---:R-:W-:-:S03]  /*8a90*/  FADD R37, R215, R37 ;  /* 0x00000025d7257221 */ /* 0x004fc60000000000 */
[----:B------:R1:W-:Y:S01]  /*8aa0*/  STL [R1+0xf8], R38 ;  /* 0x0000f82601007387 */ /* 0x0003e20000100800 */
[----:B---3--:R-:W-:-:S03]  /*8ab0*/  FADD R36, R200, R36 ;  /* 0x00000024c8247221 */ /* 0x008fc60000000000 */
[----:B------:R2:W-:Y:S01]  /*8ac0*/  STL [R1+0xfc], R37 ;  /* 0x0000fc2501007387 */ /* 0x0005e20000100800 */
[----:B----4-:R-:W-:-:S03]  /*8ad0*/  FADD R31, R201, R31 ;  /* 0x0000001fc91f7221 */ /* 0x010fc60000000000 */
        /* <DEDUP_REMOVED lines=453> */
[----:B------:R-:W-:Y:S01]  /*a730*/  STL [R1+0x358], R39 ;  /* 0x0003582701007387 */ /* 0x000fe20000100800 */
[----:B--2---:R-:W-:-:S03]  /*a740*/  FADD R37, R48, R37 ;  /* 0x0000002530257221 */ /* 0x004fc60000000000 */
[----:B------:R-:W-:Y:S01]  /*a750*/  STL [R1+0x35c], R38 ;  /* 0x00035c2601007387 */ /* 0x000fe20000100800 */
[----:B---3--:R-:W-:-:S03]  /*a760*/  FADD R36, R49, R36 ;  /* 0x0000002431247221 */ /* 0x008fc60000000000 */
[----:B------:R-:W-:Y:S01]  /*a770*/  STL [R1+0x360], R37 ;  /* 0x0003602501007387 */ /* 0x000fe20000100800 */
[----:B----4-:R-:W-:-:S03]  /*a780*/  FADD R31, R50, R31 ;  /* 0x0000001f321f7221 */ /* 0x010fc60000000000 */
[----:B------:R0:W-:Y:S01]  /*a790*/  STL [R1+0x364], R36 ;  /* 0x0003642401007387 */ /* 0x0001e20000100800 */
[----:B------:R-:W-:-:S03]  /*a7a0*/  FADD R30, R51, R30 ;  /* 0x0000001e331e7221 */ /* 0x000fc60000000000 */
[----:B------:R-:W-:Y:S01]  /*a7b0*/  STL [R1+0x368], R31 ;  /* 0x0003681f01007387 */ /* 0x000fe20000100800 */
        /* <DEDUP_REMOVED lines=13> */
[----:B------:R1:W-:Y:S01]  /*a890*/  STL [R1+0x384], R24 ;  /* 0x0003841801007387 */ /* 0x0003e20000100800 */
[----:B------:R-:W-:-:S03]  /*a8a0*/  FADD R4, R43, R4 ;  /* 0x000000042b047221 */ /* 0x000fc60000000000 */
[----:B------:R-:W-:Y:S01]  /*a8b0*/  STL [R1+0x388], R5 ;  /* 0x0003880501007387 */ /* 0x000fe20000100800 */
[----:B------:R-:W-:-:S03]  /*a8c0*/  FADD R3, R44, R3 ;  /* 0x000000032c037221 */ /* 0x000fc60000000000 */
[----:B------:R2:W-:Y:S04]  /*a8d0*/  STL [R1+0x38c], R4 ;  /* 0x00038c0401007387 */ /* 0x0005e80000100800 */
[----:B0-----:R-:W3:Y:S04]  /*a8e0*/  LDL.LU R36, [R1+0x39c] ;  /* 0x00039c0001247983 */ /* 0x001ee80000300800 */
[----:B------:R0:W-:Y:S04]  /*a8f0*/  STL [R1+0x390], R3 ;  /* 0x0003900301007387 */ /* 0x0001e80000100800 */
[----:B------:R-:W4:Y:S01]  /*a900*/  LDL.LU R37, [R1+0x3a0] ;  /* 0x0003a00001257983 */ /* 0x000f220000300800 */
[----:B------:R-:W-:-:S01]  /*a910*/  FADD R2, R45, R2 ;  /* 0x000000022d027221 */ /* 0x000fc20000000000 */
[----:B------:R-:W-:-:S04]  /*a920*/  FADD R0, R46, R0 ;  /* 0x000000002e007221 */ /* 0x000fc80000000000 */
[----:B------:R0:W-:Y:S04]  /*a930*/  STL [R1+0x394], R2 ;  /* 0x0003940201007387 */ /* 0x0001e80000100800 */
[----:B------:R-:W4:Y:S04]  /*a940*/  LDL.LU R38, [R1+0x3a4] ;  /* 0x0003a40001267983 */ /* 0x000f280000300800 */
[----:B------:R0:W-:Y:S04]  /*a950*/  STL [R1+0x398], R0 ;  /* 0x0003980001007387 */ /* 0x0001e80000100800 */
[----:B------:R-:W4:Y:S04]  /*a960*/  LDL.LU R39, [R1+0x3a8] ;  /* 0x0003a80001277983 */ /* 0x000f280000300800 */
[----:B-1----:R-:W4:Y:S04]  /*a970*/  LDL.LU R24, [R1+0x3ac] ;  /* 0x0003ac0001187983 */ /* 0x002f280000300800 */
[----:B------:R-:W4:Y:S04]  /*a980*/  LDL.LU R25, [R1+0x3b0] ;  /* 0x0003b00001197983 */ /* 0x000f280000300800 */
[----:B------:R-:W4:Y:S04]  /*a990*/  LDL.LU R26, [R1+0x3b4] ;  /* 0x0003b400011a7983 */ /* 0x000f280000300800 */
[----:B------:R-:W4:Y:S04]  /*a9a0*/  LDL.LU R27, [R1+0x3b8] ;  /* 0x0003b800011b7983 */ /* 0x000f280000300800 */
[----:B------:R-:W4:Y:S04]  /*a9b0*/  LDL.LU R28, [R1+0x3bc] ;  /* 0x0003bc00011c7983 */ /* 0x000f280000300800 */
[----:B------:R-:W4:Y:S04]  /*a9c0*/  LDL.LU R29, [R1+0x3c0] ;  /* 0x0003c000011d7983 */ /* 0x000f280000300800 */
[----:B------:R-:W4:Y:S04]  /*a9d0*/  LDL.LU R30, [R1+0x3c4] ;  /* 0x0003c400011e7983 */ /* 0x000f280000300800 */
[----:B------:R-:W4:Y:S04]  /*a9e0*/  LDL.LU R31, [R1+0x3c8] ;  /* 0x0003c800011f7983 */ /* 0x000f280000300800 */
[----:B--2---:R-:W2:Y:S04]  /*a9f0*/  LDL.LU R4, [R1+0x3cc] ;  /* 0x0003cc0001047983 */ /* 0x004ea80000300800 */
[----:B0-----:R-:W2:Y:S04]  /*aa00*/  LDL.LU R3, [R1+0x3d0] ;  /* 0x0003d00001037983 */ /* 0x001ea80000300800 */
[----:B------:R-:W2:Y:S04]  /*aa10*/  LDL.LU R2, [R1+0x3d4] ;  /* 0x0003d40001027983 */ /* 0x000ea80000300800 */
[----:B------:R-:W2:Y:S04]  /*aa20*/  LDL.LU R5, [R1+0x3d8] ;  /* 0x0003d80001057983 */ /* 0x000ea80000300800 */
[----:B------:R-:W2:Y:S01]  /*aa30*/  LDL.LU R0, [R1+0x3dc] ;  /* 0x0003dc0001007983 */ /* 0x000ea20000300800 */
[----:B---3--:R-:W-:-:S05]  /*aa40*/  FADD R36, R47, R36 ;  /* 0x000000242f247221 */ /* 0x008fca0000000000 */
[----:B------:R0:W-:Y:S01]  /*aa50*/  STL [R1+0x39c], R36 ;  /* 0x00039c2401007387 */ /* 0x0001e20000100800 */
[----:B----4-:R-:W-:-:S03]  /*aa60*/  FADD R37, R32, R37 ;  /* 0x0000002520257221 */ /* 0x010fc60000000000 */
[----:B0-----:R-:W3:Y:S04]  /*aa70*/  LDL.LU R36, [R1+0x44c] ;  /* 0x00044c0001247983 */ /* 0x001ee80000300800 */
[----:B------:R0:W-:Y:S04]  /*aa80*/  STL [R1+0x3a0], R37 ;  /* 0x0003a02501007387 */ /* 0x0001e80000100800 */
[----:B0-----:R-:W4:Y:S01]  /*aa90*/  LDL.LU R37, [R1+0x448] ;  /* 0x0004480001257983 */ /* 0x001f220000300800 */
[----:B------:R-:W-:-:S01]  /*aaa0*/  FADD R38, R33, R38 ;  /* 0x0000002621267221 */ /* 0x000fc20000000000 */
[----:B------:R-:W-:Y:S01]  /*aab0*/  FADD R39, R34, R39 ;  /* 0x0000002722277221 */ /* 0x000fe20000000000 */
[----:B------:R-:W-:-:S03]  /*aac0*/  FADD R24, R35, R24 ;  /* 0x0000001823187221 */ /* 0x000fc60000000000 */
[----:B------:R0:W-:Y:S04]  /*aad0*/  STL [R1+0x3a4], R38 ;  /* 0x0003a42601007387 */ /* 0x0001e80000100800 */
[----:B0-----:R-:W2:Y:S04]  /*aae0*/  LDL.LU R38, [R1+0x444] ;  /* 0x0004440001267983 */ /* 0x001ea80000300800 */
[----:B------:R0:W-:Y:S04]  /*aaf0*/  STL [R1+0x3a8], R39 ;  /* 0x0003a82701007387 */ /* 0x0001e80000100800 */
[----:B0-----:R-:W2:Y:S04]  /*ab00*/  LDL.LU R39, [R1+0x440] ;  /* 0x0004400001277983 */ /* 0x001ea80000300800 */
[----:B------:R0:W-:Y:S04]  /*ab10*/  STL [R1+0x3ac], R24 ;  /* 0x0003ac1801007387 */ /* 0x0001e80000100800 */
[----:B0-----:R-:W2:Y:S01]  /*ab20*/  LDL.LU R24, [R1+0x43c] ;  /* 0x00043c0001187983 */ /* 0x001ea20000300800 */
[----:B---3--:R-:W-:-:S05]  /*ab30*/  FADD R25, R36, R25 ;  /* 0x0000001924197221 */ /* 0x008fca0000000000 */
[----:B------:R0:W-:Y:S01]  /*ab40*/  STL [R1+0x3b0], R25 ;  /* 0x0003b01901007387 */ /* 0x0001e20000100800 */
[----:B----4-:R-:W-:-:S03]  /*ab50*/  FADD R26, R37, R26 ;  /* 0x0000001a251a7221 */ /* 0x010fc60000000000 */
[----:B0-----:R-:W3:Y:S04]  /*ab60*/  LDL.LU R25, [R1+0x438] ;  /* 0x0004380001197983 */ /* 0x001ee80000300800 */
[----:B------:R0:W-:Y:S04]  /*ab70*/  STL [R1+0x3b4], R26 ;  /* 0x0003b41a01007387 */ /* 0x0001e80000100800 */
[----:B0-----:R-:W4:Y:S01]  /*ab80*/  LDL.LU R26, [R1+0x434] ;  /* 0x00043400011a7983 */ /* 0x001f220000300800 */
[----:B--2---:R-:W-:-:S05]  /*ab90*/  FADD R27, R38, R27 ;  /* 0x0000001b261b7221 */ /* 0x004fca0000000000 */
[----:B------:R0:W-:Y:S01]  /*aba0*/  STL [R1+0x3b8], R27 ;  /* 0x0003b81b01007387 */ /* 0x0001e20000100800 */
[----:B------:R-:W-:-:S03]  /*abb0*/  FADD R28, R39, R28 ;  /* 0x0000001c271c7221 */ /* 0x000fc60000000000 */
[----:B0-----:R-:W2:Y:S04]  /*abc0*/  LDL.LU R27, [R1+0x430] ;  /* 0x00043000011b7983 */ /* 0x001ea80000300800 */
[----:B------:R0:W-:Y:S01]  /*abd0*/  STL [R1+0x3bc], R28 ;  /* 0x0003bc1c01007387 */ /* 0x0001e20000100800 */
[----:B------:R-:W-:-:S03]  /*abe0*/  FADD R29, R24, R29 ;  /* 0x0000001d181d7221 */ /* 0x000fc60000000000 */
        /* <DEDUP_REMOVED lines=12> */
[----:B0-----:R1:W5:Y:S04]  /*acb0*/  LDL.LU R4, [R1+0x41c] ;  /* 0x00041c0001047983 */ /* 0x0013680000300800 */
[----:B------:R0:W-:Y:S01]  /*acc0*/  STL [R1+0x3d0], R3 ;  /* 0x0003d00301007387 */ /* 0x0001e20000100800 */
[----:B------:R-:W-:-:S03]  /*acd0*/  FADD R2, R29, R2 ;  /* 0x000000021d027221 */ /* 0x000fc60000000000 */
[----:B0-----:R1:W5:Y:S04]  /*ace0*/  LDL.LU R3, [R1+0x418] ;  /* 0x0004180001037983 */ /* 0x0013680000300800 */
[----:B------:R0:W-:Y:S04]  /*acf0*/  STL [R1+0x3d4], R2 ;  /* 0x0003d40201007387 */ /* 0x0001e80000100800 */
[----:B0-----:R1:W5:Y:S01]  /*ad00*/  LDL.LU R2, [R1+0x414] ;  /* 0x0004140001027983 */ /* 0x0013620000300800 */
[----:B------:R-:W-:Y:S01]  /*ad10*/  UMOV UR9, URZ ;  /* 0x0000003f00097c82 */ /* 0x000fe20008000000 */
[----:B---3--:R-:W-:Y:S01]  /*ad20*/  FADD R5, R30, R5 ;  /* 0x000000051e057221 */ /* 0x008fe20000000000 */
[----:B----4-:R-:W-:-:S05]  /*ad30*/  FADD R0, R0, R31 ;  /* 0x0000001f00007221 */ /* 0x010fca0000000000 */
[----:B------:R0:W-:Y:S04]  /*ad40*/  STL [R1+0x3dc], R0 ;  /* 0x0003dc0001007387 */ /* 0x0001e80000100800 */
[----:B------:R1:W-:Y:S01]  /*ad50*/  STL [R1+0x3d8], R5 ;  /* 0x0003d80501007387 */ /* 0x0003e20000100800 */
[----:B0-----:R-:W-:-:S07]  /*ad60*/  IMAD.U32 R0, RZ, RZ, UR9 ;  /* 0x00000009ff007e24 */ /* 0x001fce000f8e00ff */
.L_x_25:
[----:B------:R-:W-:Y:S05]  /*ad70*/  @!P1 BRA `(.L_x_26) ;  /* 0x0000000000049947 */ /* 0x000fea0003800000 */
[----:B------:R-:W-:Y:S01]  /*ad80*/  BPT.TRAP 0x1 ;  /* 0x000000040000795c */ /* 0x000fe20000300000 */
.L_x_26:
[----:B-1----:R-:W2:Y:S01]  /*ad90*/  LDL R5, [R1+0x3e8] ;  /* 0x0003e80001057983 */ /* 0x002ea20000100800 */
[----:B-----5:R-:W-:-:S13]  /*ada0*/  R2UR UR9, R4 ;  /* 0x00000000040972ca */ /* 0x020fda00000e0000 */
[----:B------:R-:W-:-:S04]  /*adb0*/  ULEA UR9, UR9, UR61, 0x3 ;  /* 0x0000003d09097291 */ /* 0x000fc8000f8e183f */
[----:B------:R-:W-:-:S04]  /*adc0*/  UIADD3 UR9, UR9, 0x70, URZ ;  /* 0x0000007009097890 */ /* 0x000fc8000fffe03f */
[----:B------:R-:W-:-:S09]  /*add0*/  UPRMT UR9, URZ, 0x654, UR9 ;  /* 0x000006543f097896 */ /* 0x000fd20008000009 */
[----:B------:R-:W-:Y:S01]  /*ade0*/  SYNCS.ARRIVE.TRANS64.RED.A1T0 RZ, [UR9], RZ ;  /* 0x000000ffffff79a7 */ /* 0x000fe20008100409 */
[----:B--2---:R-:W-:-:S13]  /*adf0*/  R2UR UR10, R5 ;  /* 0x00000000050a72ca */ /* 0x004fda00000e0000 */
[----:B------:R-:W-:-:S06]  /*ae00*/  UISETP.GT.U32.AND UP0, UPT, UR10, 0x1, UPT ;  /* 0x000000010a00788c */ /* 0x000fcc000bf04070 */
[----:B------:R-:W-:-:S13]  /*ae10*/  PLOP3.LUT P0, PT, PT, PT, UP0, 0x80, 0x0 ;  /* 0x000000000000781c */ /* 0x000fda0003f0f008 */
[----:B------:R-:W-:Y:S05]  /*ae20*/  @P0 BRA `(.L_x_27) ;  /* 0x0000000000040947 */ /* 0x000fea0003800000 */
[----:B------:R-:W-:Y:S01]  /*ae30*/  BPT.TRAP 0x1 ;  /* 0x000000040000795c */ /* 0x000fe20000300000 */
.L_x_27:
[----:B------:R-:W-:Y:S01]  /*ae40*/  R2UR UR9, R4 ;  /* 0x00000000040972ca */ /* 0x000fe200000e0000 */
[----:B------:R-:W-:Y:S01]  /*ae50*/  UIADD3 UR60, UR60, 0x1, URZ ;  /* 0x000000013c3c7890 */ /* 0x000fe2000fffe03f */
[C---:B------:R-:W-:Y:S01]  /*ae60*/  ISETP.GT.AND P0, PT, R3.reuse, 0x1, PT ;  /* 0x000000010300780c */ /* 0x040fe20003f04270 */
[----:B------:R-:W-:Y:S02]  /*ae70*/  VIADD R3, R3, 0xffffffff ;  /* 0xffffffff03037836 */ /* 0x000fe40000000000 */
[----:B------:R-:W-:-:S04]  /*ae80*/  UISETP.NE.AND UP0, UPT, UR60, 0xe, UPT ;  /* 0x0000000e3c00788c */ /* 0x000fc8000bf05270 */
[----:B------:R-:W-:Y:S02]  /*ae90*/  USEL UR10, URZ, 0x1, UP0 ;  /* 0x000000013f0a7887 */ /* 0x000fe40008000000 */
[----:B------:R-:W-:Y:S02]  /*aea0*/  USEL UR60, UR60, URZ, UP0 ;  /* 0x0000003f3c3c7287 */ /* 0x000fe40008000000 */
[----:B------:R-:W-:Y:S02]  /*aeb0*/  UIADD3 UR9, UR9, 0x1, URZ ;  /* 0x0000000109097890 */ /* 0x000fe4000fffe03f */
[----:B------:R-:W-:Y:S02]  /*aec0*/  LOP3.LUT R2, R2, UR10, RZ, 0x3c, !PT ;  /* 0x0000000a02027c12 */ /* 0x000fe4000f8e3cff */
[----:B------:R-:W-:-:S04]  /*aed0*/  UISETP.NE.AND UP1, UPT, UR9, 0xe, UPT ;  /* 0x0000000e0900788c */ /* 0x000fc8000bf25270 */
[----:B------:R-:W-:-:S06]  /*aee0*/  USEL UR9, UR9, URZ, UP1 ;  /* 0x0000003f09097287 */ /* 0x000fcc0008800000 */
[----:B------:R-:W-:Y:S01]  /*aef0*/  IMAD.U32 R4, RZ, RZ, UR9 ;  /* 0x00000009ff047e24 */ /* 0x000fe2000f8e00ff */
[----:B------:R-:W-:Y:S01]  /*af00*/  UMOV UR9, 0x1 ;  /* 0x0000000100097882 */ /* 0x000fe20000000000 */
[----:B------:R-:W-:Y:S05]  /*af10*/  @P0 BRA `(.L_x_28) ;  /* 0xffffffb800c00947 */ /* 0x000fea000383ffff */
.L_x_20:
[----:B------:R-:W-:-:S13]  /*af20*/  R2UR UR8, R0 ;  /* 0x00000000000872ca */ /* 0x000fda00000e0000 */
[----:B------:R-:W-:-:S04]  /*af30*/  UISETP.NE.AND UP0, UPT, UR8, URZ, UPT ;  /* 0x0000003f0800728c */ /* 0x000fc8000bf05270 */
[----:B------:R-:W-:-:S06]  /*af40*/  USEL UR8, URZ, 0x1, !UP0 ;  /* 0x000000013f087887 */ /* 0x000fcc000c000000 */
[----:B------:R-:W-:-:S13]  /*af50*/  ISETP.NE.AND P0, PT, RZ, UR8, PT ;  /* 0x00000008ff007c0c */ /* 0x000fda000bf05270 */
[----:B------:R-:W-:Y:S05]  /*af60*/  @!P0 BRA `(.L_x_29) ;  /* 0x0000003000008947 */ /* 0x000fea0003800000 */
[----:B------:R-:W3:Y:S04]  /*af70*/  LDL.LU R0, [R1+0x4c] ;  /* 0x00004c0001007983 */ /* 0x000ee80000300800 */
[----:B------:R-:W4:Y:S04]  /*af80*/  LDL.LU R2, [R1+0x50] ;  /* 0x0000500001027983 */ /* 0x000f280000300800 */
[----:B------:R-:W5:Y:S04]  /*af90*/  LDL.LU R3, [R1+0x54] ;  /* 0x0000540001037983 */ /* 0x000f680000300800 */
[----:B------:R-:W2:Y:S04]  /*afa0*/  LDL.LU R4, [R1+0x58] ;  /* 0x0000580001047983 */ /* 0x000ea80000300800 */
[----:B------:R-:W2:Y:S04]  /*afb0*/  LDL.LU R5, [R1+0x5c] ;  /* 0x00005c0001057983 */ /* 0x000ea80000300800 */
[----:B------:R1:W-:Y:S04]  /*afc0*/  STL [R1+0x490], R48 ;  /* 0x0004903001007387 */ /* 0x0003e80000100800 */
[----:B-1----:R-:W2:Y:S04]  /*afd0*/  LDL.LU R48, [R1+0x48] ;  /* 0x0000480001307983 */ /* 0x002ea80000300800 */
        /* <DEDUP_REMOVED lines=39> */
[----:B------:R-:W-:Y:S04]  /*b250*/  STL [R1+0x418], R30 ;  /* 0x0004181e01007387 */ /* 0x000fe80000100800 */
[----:B------:R0:W-:Y:S01]  /*b260*/  STL [R1+0x414], R31 ;  /* 0x0004141f01007387 */ /* 0x0001e20000100800 */
[----:B---3--:R-:W-:Y:S01]  /*b270*/  FADD R17, R0, R17 ;  /* 0x0000001100117221 */ /* 0x008fe20000000000 */
[----:B----4-:R-:W-:Y:S01]  /*b280*/  FADD R18, R2, R18 ;  /* 0x0000001202127221 */ /* 0x010fe20000000000 */
[----:B-----5:R-:W-:Y:S01]  /*b290*/  FADD R19, R3, R19 ;  /* 0x0000001303137221 */ /* 0x020fe20000000000 */
[----:B--2---:R-:W-:Y:S01]  /*b2a0*/  FADD R20, R4, R20 ;  /* 0x0000001404147221 */ /* 0x004fe20000000000 */
[----:B------:R-:W-:Y:S01]  /*b2b0*/  FADD R21, R5, R21 ;  /* 0x0000001505157221 */ /* 0x000fe20000000000 */
[----:B------:R-:W-:-:S02]  /*b2c0*/  FADD R16, R48, R16 ;  /* 0x0000001030107221 */ /* 0x000fc40000000000 */
[----:B------:R-:W2:Y:S01]  /*b2d0*/  LDL.LU R48, [R1+0x20] ;  /* 0x0000200001307983 */ /* 0x000ea20000300800 */
[----:B------:R-:W-:-:S03]  /*b2e0*/  FADD R15, R49, R15 ;  /* 0x0000000f310f7221 */ /* 0x000fc60000000000 */
[----:B------:R-:W3:Y:S01]  /*b2f0*/  LDL.LU R49, [R1+0x24] ;  /* 0x0000240001317983 */ /* 0x000ee20000300800 */
[----:B------:R-:W-:-:S03]  /*b300*/  FADD R14, R50, R14 ;  /* 0x0000000e320e7221 */ /* 0x000fc60000000000 */
[----:B------:R-:W4:Y:S01]  /*b310*/  LDL.LU R50, [R1+0x28] ;  /* 0x0000280001327983 */ /* 0x000f220000300800 */
[----:B------:R-:W-:-:S03]  /*b320*/  FADD R13, R51, R13 ;  /* 0x0000000d330d7221 */ /* 0x000fc60000000000 */
[----:B------:R-:W5:Y:S01]  /*b330*/  LDL.LU R51, [R1+0x2c] ;  /* 0x00002c0001337983 */ /* 0x000f620000300800 */
[----:B------:R-:W-:-:S03]  /*b340*/  FADD R12, R52, R12 ;  /* 0x0000000c340c7221 */ /* 0x000fc60000000000 */
[----:B------:R-:W5:Y:S01]  /*b350*/  LDL.LU R52, [R1+0x30] ;  /* 0x0000300001347983 */ /* 0x000f620000300800 */
[----:B------:R-:W-:-:S03]  /*b360*/  FADD R11, R53, R11 ;  /* 0x0000000b350b7221 */ /* 0x000fc60000000000 */
[----:B------:R-:W5:Y:S01]  /*b370*/  LDL.LU R53, [R1+0x34] ;  /* 0x0000340001357983 */ /* 0x000f620000300800 */
[----:B------:R-:W-:-:S03]  /*b380*/  FADD R10, R54, R10 ;  /* 0x0000000a360a7221 */ /* 0x000fc60000000000 */
[----:B------:R-:W5:Y:S04]  /*b390*/  LDL.LU R54, [R1+0x38] ;  /* 0x0000380001367983 */ /* 0x000f680000300800 */
[----:B------:R-:W5:Y:S01]  /*b3a0*/  LDL.LU R4, [R1+0x3c] ;  /* 0x00003c0001047983 */ /* 0x000f620000300800 */
[----:B------:R-:W-:-:S03]  /*b3b0*/  FADD R9, R55, R9 ;  /* 0x0000000937097221 */ /* 0x000fc60000000000 */
[----:B------:R-:W5:Y:S04]  /*b3c0*/  LDL.LU R55, [R1] ;  /* 0x0000000001377983 */ /* 0x000f680000300800 */
[----:B------:R-:W5:Y:S01]  /*b3d0*/  LDL.LU R5, [R1+0x80] ;  /* 0x0000800001057983 */ /* 0x000f620000300800 */
[----:B------:R-:W-:-:S03]  /*b3e0*/  FADD R8, R40, R8 ;  /* 0x0000000828087221 */ /* 0x000fc60000000000 */
[----:B------:R-:W5:Y:S01]  /*b3f0*/  LDL.LU R40, [R1+0x4] ;  /* 0x0000040001287983 */ /* 0x000f620000300800 */
[----:B------:R-:W-:-:S03]  /*b400*/  FADD R7, R41, R7 ;  /* 0x0000000729077221 */ /* 0x000fc60000000000 */
[----:B------:R-:W5:Y:S01]  /*b410*/  LDL.LU R41, [R1+0x84] ;  /* 0x0000840001297983 */ /* 0x000f620000300800 */
[----:B------:R-:W-:-:S03]  /*b420*/  FADD R6, R42, R6 ;  /* 0x000000062a067221 */ /* 0x000fc60000000000 */
[----:B------:R-:W5:Y:S04]  /*b430*/  LDL.LU R42, [R1+0x8] ;  /* 0x00000800012a7983 */ /* 0x000f680000300800 */
[----:B-1----:R-:W5:Y:S04]  /*b440*/  LDL.LU R43, [R1+0x88] ;  /* 0x00008800012b7983 */ /* 0x002f680000300800 */
[----:B0-----:R-:W5:Y:S04]  /*b450*/  LDL.LU R44, [R1+0xc] ;  /* 0x00000c00012c7983 */ /* 0x001f680000300800 */
[----:B------:R-:W5:Y:S04]  /*b460*/  LDL.LU R45, [R1+0x8c] ;  /* 0x00008c00012d7983 */ /* 0x000f680000300800 */
        /* <DEDUP_REMOVED lines=20> */
[----:B------:R-:W5:Y:S01]  /*b5b0*/  LDL.LU R3, [R1+0xec] ;  /* 0x0000ec0001037983 */ /* 0x000f620000300800 */
[----:B--2---:R-:W-:-:S03]  /*b5c0*/  FADD R22, R48, R22 ;  /* 0x0000001630167221 */ /* 0x004fc60000000000 */
[----:B------:R-:W2:Y:S01]  /*b5d0*/  LDL.LU R48, [R1+0x490] ;  /* 0x0004900001307983 */ /* 0x000ea20000300800 */
[----:B---3--:R-:W-:-:S03]  /*b5e0*/  FADD R23, R49, R23 ;  /* 0x0000001731177221 */ /* 0x008fc60000000000 */
[----:B------:R-:W3:Y:S01]  /*b5f0*/  LDL.LU R49, [R1+0x48c] ;  /* 0x00048c0001317983 */ /* 0x000ee20000300800 */
[----:B----4-:R-:W-:-:S03]  /*b600*/  FADD R232, R50, R232 ;  /* 0x000000e832e87221 */ /* 0x010fc60000000000 */
[----:B------:R-:W4:Y:S01]  /*b610*/  LDL.LU R50, [R1+0x488] ;  /* 0x0004880001327983 */ /* 0x000f220000300800 */
[----:B-----5:R-:W-:-:S03]  /*b620*/  FADD R233, R51, R233 ;  /* 0x000000e933e97221 */ /* 0x020fc60000000000 */
[----:B------:R-:W5:Y:S01]  /*b630*/  LDL.LU R51, [R1+0x484] ;  /* 0x0004840001337983 */ /* 0x000f620000300800 */
[----:B------:R-:W-:-:S03]  /*b640*/  FADD R234, R52, R234 ;  /* 0x000000ea34ea7221 */ /* 0x000fc60000000000 */
[----:B------:R-:W5:Y:S01]  /*b650*/  LDL.LU R52, [R1+0x480] ;  /* 0x0004800001347983 */ /* 0x000f620000300800 */
[----:B------:R-:W-:-:S03]  /*b660*/  FADD R235, R53, R235 ;  /* 0x000000eb35eb7221 */ /* 0x000fc60000000000 */
[----:B------:R-:W5:Y:S01]  /*b670*/  LDL.LU R53, [R1+0x47c] ;  /* 0x00047c0001357983 */ /* 0x000f620000300800 */
[----:B------:R-:W-:-:S03]  /*b680*/  FADD R236, R54, R236 ;  /* 0x000000ec36ec7221 */ /* 0x000fc60000000000 */
[----:B------:R-:W5:Y:S01]  /*b690*/  LDL.LU R54, [R1+0x478] ;  /* 0x0004780001367983 */ /* 0x000f620000300800 */
[----:B------:R-:W-:-:S03]  /*b6a0*/  FADD R237, R4, R237 ;  /* 0x000000ed04ed7221 */ /* 0x000fc60000000000 */
[----:B------:R-:W2:Y:S01]  /*b6b0*/  LDL.LU R4, [R1+0xf0] ;  /* 0x0000f00001047983 */ /* 0x000ea20000300800 */
[----:B------:R-:W-:-:S03]  /*b6c0*/  FADD R5, R55, R5 ;  /* 0x0000000537057221 */ /* 0x000fc60000000000 */
[----:B------:R-:W5:Y:S04]  /*b6d0*/  LDL.LU R55, [R1+0x474] ;  /* 0x0004740001377983 */ /* 0x000f680000300800 */
[----:B------:R0:W-:Y:S04]  /*b6e0*/  STL [R1+0x80], R5 ;  /* 0x0000800501007387 */ /* 0x0001e80000100800 */
[----:B0-----:R-:W3:Y:S01]  /*b6f0*/  LDL.LU R5, [R1+0xf4] ;  /* 0x0000f40001057983 */ /* 0x001ee20000300800 */
[----:B------:R-:W-:-:S03]  /*b700*/  FADD R41, R40, R41 ;  /* 0x0000002928297221 */ /* 0x000fc60000000000 */
[----:B------:R-:W5:Y:S04]  /*b710*/  LDL.LU R40, [R1+0x470] ;  /* 0x0004700001287983 */ /* 0x000f680000300800 */
[----:B------:R0:W-:Y:S04]  /*b720*/  STL [R1+0x84], R41 ;  /* 0x0000842901007387 */ /* 0x0001e80000100800 */
[----:B0-----:R-:W5:Y:S01]  /*b730*/  LDL.LU R41, [R1+0x46c] ;  /* 0x00046c0001297983 */ /* 0x001f620000300800 */
[----:B------:R-:W-:-:S03]  /*b740*/  FADD R43, R42, R43 ;  /* 0x0000002b2a2b7221 */ /* 0x000fc60000000000 */
[----:B------:R-:W5:Y:S04]  /*b750*/  LDL.LU R42, [R1+0x468] ;  /* 0x00046800012a7983 */ /* 0x000f680000300800 */
[----:B------:R0:W-:Y:S01]  /*b760*/  STL [R1+0x88], R43 ;  /* 0x0000882b01007387 */ /* 0x0001e20000100800 */
[----:B------:R-:W-:-:S03]  /*b770*/  FADD R45, R44, R45 ;  /* 0x0000002d2c2d7221 */ /* 0x000fc60000000000 */
        /* <DEDUP_REMOVED lines=9> */
[----:B------:R-:W-:Y:S01]  /*b810*/  FADD R37, R36, R37 ;  /* 0x0000002524257221 */ /* 0x000fe20000000000 */
[----:B------:R-:W-:Y:S02]  /*b820*/  FADD R38, R224, R38 ;  /* 0x00000026e0267221 */ /* 0x000fe40000000000 */
[----:B0-----:R-:W5:Y:S04]  /*b830*/  LDL.LU R47, [R1+0x454] ;  /* 0x00045400012f7983 */ /* 0x001f680000300800 */
[----:B------:R-:W5:Y:S04]  /*b840*/  LDL.LU R32, [R1+0x450] ;  /* 0x0004500001207983 */ /* 0x000f680000300800 */
[----:B------:R0:W-:Y:S01]  /*b850*/  STL [R1+0x94], R33 ;  /* 0x0000942101007387 */ /* 0x0001e20000100800 */
[----:B------:R-:W-:Y:S01]  /*b860*/  FADD R39, R225, R39 ;  /* 0x00000027e1277221 */ /* 0x000fe20000000000 */
[----:B------:R-:W-:-:S02]  /*b870*/  FADD R24, R226, R24 ;  /* 0x00000018e2187221 */ /* 0x000fc40000000000 */
[----:B0-----:R-:W5:Y:S04]  /*b880*/  LDL.LU R33, [R1+0x44c] ;  /* 0x00044c0001217983 */ /* 0x001f680000300800 */
[----:B------:R-:W5:Y:S04]  /*b890*/  LDL.LU R34, [R1+0x448] ;  /* 0x0004480001227983 */ /* 0x000f680000300800 */
[----:B------:R0:W-:Y:S01]  /*b8a0*/  STL [R1+0x98], R35 ;  /* 0x0000982301007387 */ /* 0x0001e20000100800 */
[----:B------:R-:W-:-:S03]  /*b8b0*/  FADD R25, R227, R25 ;  /* 0x00000019e3197221 */ /* 0x000fc60000000000 */
[----:B0-----:R-:W5:Y:S04]  /*b8c0*/  LDL.LU R35, [R1+0x444] ;  /* 0x0004440001237983 */ /* 0x001f680000300800 */
[----:B------:R-:W5:Y:S04]  /*b8d0*/  LDL.LU R36, [R1+0x440] ;  /* 0x0004400001247983 */ /* 0x000f680000300800 */
[----:B------:R0:W-:Y:S01]  /*b8e0*/  STL [R1+0x9c], R37 ;  /* 0x00009c2501007387 */ /* 0x0001e20000100800 */
[----:B------:R-:W-:-:S03]  /*b8f0*/  FADD R26, R228, R26 ;  /* 0x0000001ae41a7221 */ /* 0x000fc60000000000 */
[----:B0-----:R-:W5:Y:S04]  /*b900*/  LDL.LU R37, [R1+0x43c] ;  /* 0x00043c0001257983 */ /* 0x001f680000300800 */
[----:B------:R0:W-:Y:S01]  /*b910*/  STL [R1+0xa0], R38 ;  /* 0x0000a02601007387 */ /* 0x0001e20000100800 */
[----:B------:R-:W-:-:S03]  /*b920*/  FADD R27, R229, R27 ;  /* 0x0000001be51b7221 */ /* 0x000fc60000000000 */
[----:B0-----:R-:W5:Y:S04]  /*b930*/  LDL.LU R38, [R1+0x438] ;  /* 0x0004380001267983 */ /* 0x001f680000300800 */
[----:B------:R-:W4:Y:S04]  /*b940*/  LDL.LU R224, [R1+0xd8] ;  /* 0x0000d80001e07983 */ /* 0x000f280000300800 */
[----:B------:R0:W-:Y:S01]  /*b950*/  STL [R1+0xa4], R39 ;  /* 0x0000a42701007387 */ /* 0x0001e20000100800 */
[----:B------:R-:W-:-:S03]  /*b960*/  FADD R28, R230, R28 ;  /* 0x0000001ce61c7221 */ /* 0x000fc60000000000 */
[----:B0-----:R-:W5:Y:S04]  /*b970*/  LDL.LU R39, [R1+0x434] ;  /* 0x0004340001277983 */ /* 0x001f680000300800 */
[----:B------:R-:W2:Y:S04]  /*b980*/  LDL.LU R225, [R1+0xd4] ;  /* 0x0000d40001e17983 */ /* 0x000ea80000300800 */
[----:B------:R0:W-:Y:S04]  /*b990*/  STL [R1+0xa8], R24 ;  /* 0x0000a81801007387 */ /* 0x0001e80000100800 */
[----:B0-----:R-:W5:Y:S04]  /*b9a0*/  LDL.LU R24, [R1+0x430] ;  /* 0x0004300001187983 */ /* 0x001f680000300800 */
[----:B------:R-:W3:Y:S04]  /*b9b0*/  LDL.LU R226, [R1+0xd0] ;  /* 0x0000d00001e27983 */ /* 0x000ee80000300800 */
[----:B------:R0:W-:Y:S04]  /*b9c0*/  STL [R1+0xac], R25 ;  /* 0x0000ac1901007387 */ /* 0x0001e80000100800 */
[----:B0-----:R-:W5:Y:S04]  /*b9d0*/  LDL.LU R25, [R1+0x42c] ;  /* 0x00042c0001197983 */ /* 0x001f680000300800 */
[----:B------:R-:W5:Y:S04]  /*b9e0*/  LDL.LU R227, [R1+0xcc] ;  /* 0x0000cc0001e37983 */ /* 0x000f680000300800 */
        /* <DEDUP_REMOVED lines=8> */
[----:B------:R-:W5:Y:S01]  /*ba70*/  LDL.LU R230, [R1+0xc0] ;  /* 0x0000c00001e67983 */ /* 0x000f620000300800 */
[----:B------:R-:W-:Y:S01]  /*ba80*/  FADD R29, R231, R29 ;  /* 0x0000001de71d7221 */ /* 0x000fe20000000000 */
[----:B------:R-:W-:-:S04]  /*ba90*/  FADD R31, R223, R31 ;  /* 0x0000001fdf1f7221 */ /* 0x000fc80000000000 */
[----:B------:R0:W-:Y:S01]  /*baa0*/  STL [R1+0xbc], R29 ;  /* 0x0000bc1d01007387 */ /* 0x0001e20000100800 */
[----:B------:R-:W-:Y:S01]  /*bab0*/  FADD R30, R208, R30 ;  /* 0x0000001ed01e7221 */ /* 0x000fe20000000000 */
[----:B------:R-:W-:Y:S01]  /*bac0*/  FADD R0, R209, R0 ;  /* 0x00000000d1007221 */ /* 0x000fe20000000000 */
[----:B------:R-:W-:Y:S01]  /*bad0*/  FADD R2, R210, R2 ;  /* 0x00000002d2027221 */ /* 0x000fe20000000000 */
[----:B0-----:R-:W5:Y:S01]  /*bae0*/  LDL.LU R29, [R1+0x41c] ;  /* 0x00041c00011d7983 */ /* 0x001f620000300800 */
[----:B----4-:R-:W-:Y:S01]  /*baf0*/  FADD R224, R222, R224 ;  /* 0x000000e0dee07221 */ /* 0x010fe20000000000 */
[----:B--2---:R-:W-:Y:S01]  /*bb00*/  FADD R225, R221, R225 ;  /* 0x000000e1dde17221 */ /* 0x004fe20000000000 */
[----:B---3--:R-:W-:Y:S01]  /*bb10*/  FADD R226, R220, R226 ;  /* 0x000000e2dce27221 */ /* 0x008fe20000000000 */
[----:B-----5:R-:W-:Y:S01]  /*bb20*/  FADD R227, R219, R227 ;  /* 0x000000e3dbe37221 */ /* 0x020fe20000000000 */
[----:B------:R-:W-:Y:S01]  /*bb30*/  FADD R228, R218, R228 ;  /* 0x000000e4dae47221 */ /* 0x000fe20000000000 */
[----:B------:R-:W-:Y:S01]  /*bb40*/  FADD R229, R217, R229 ;  /* 0x000000e5d9e57221 */ /* 0x000fe20000000000 */
[----:B------:R-:W-:-:S05]  /*bb50*/  FADD R230, R216, R230 ;  /* 0x000000e6d8e67221 */ /* 0x000fca0000000000 */
[----:B------:R-:W-:Y:S04]  /*bb60*/  STL [R1+0xc0], R230 ;  /* 0x0000c0e601007387 */ /* 0x000fe80000100800 */
[----:B------:R-:W-:Y:S04]  /*bb70*/  STL [R1+0xc4], R229 ;  /* 0x0000c4e501007387 */ /* 0x000fe80000100800 */
[----:B------:R-:W-:Y:S04]  /*bb80*/  STL [R1+0xc8], R228 ;  /* 0x0000c8e401007387 */ /* 0x000fe80000100800 */
[----:B------:R-:W-:Y:S04]  /*bb90*/  STL [R1+0xcc], R227 ;  /* 0x0000cce301007387 */ /* 0x000fe80000100800 */
[----:B------:R-:W-:Y:S04]  /*bba0*/  STL [R1+0xd0], R226 ;  /* 0x0000d0e201007387 */ /* 0x000fe80000100800 */
[----:B------:R-:W-:Y:S04]  /*bbb0*/  STL [R1+0xd4], R225 ;  /* 0x0000d4e101007387 */ /* 0x000fe80000100800 */
[----:B------:R-:W-:Y:S04]  /*bbc0*/  STL [R1+0xd8], R224 ;  /* 0x0000d8e001007387 */ /* 0x000fe80000100800 */
[----:B------:R-:W-:Y:S04]  /*bbd0*/  STL [R1+0xdc], R31 ;  /* 0x0000dc1f01007387 */ /* 0x000fe80000100800 */
[----:B------:R0:W-:Y:S04]  /*bbe0*/  STL [R1+0xe0], R30 ;  /* 0x0000e01e01007387 */ /* 0x0001e80000100800 */
[----:B0-----:R-:W2:Y:S04]  /*bbf0*/  LDL.LU R30, [R1+0xf8] ;  /* 0x0000f800011e7983 */ /* 0x001ea80000300800 */
[----:B------:R0:W-:Y:S04]  /*bc00*/  STL [R1+0xe4], R0 ;  /* 0x0000e40001007387 */ /* 0x0001e80000100800 */
[----:B------:R1:W-:Y:S04]  /*bc10*/  STL [R1+0xe8], R2 ;  /* 0x0000e80201007387 */ /* 0x0003e80000100800 */
[----:B------:R-:W3:Y:S01]  /*bc20*/  LDL.LU R31, [R1+0xfc] ;  /* 0x0000fc00011f7983 */ /* 0x000ee20000300800 */
[----:B------:R-:W-:Y:S01]  /*bc30*/  FADD R3, R211, R3 ;  /* 0x00000003d3037221 */ /* 0x000fe20000000000 */
[----:B------:R-:W-:Y:S01]  /*bc40*/  FADD R4, R212, R4 ;  /* 0x00000004d4047221 */ /* 0x000fe20000000000 */
[----:B------:R-:W-:-:S03]  /*bc50*/  FADD R5, R213, R5 ;  /* 0x00000005d5057221 */ /* 0x000fc60000000000 */
[----:B------:R4:W-:Y:S04]  /*bc60*/  STL [R1+0xec], R3 ;  /* 0x0000ec0301007387 */ /* 0x0009e80000100800 */
[----:B------:R-:W5:Y:S04]  /*bc70*/  LDL.LU R213, [R1+0x108] ;  /* 0x0001080001d57983 */ /* 0x000f680000300800 */
[----:B------:R4:W-:Y:S04]  /*bc80*/  STL [R1+0xf0], R4 ;  /* 0x0000f00401007387 */ /* 0x0009e80000100800 */
[----:B------:R-:W5:Y:S04]  /*bc90*/  LDL.LU R212, [R1+0x10c] ;  /* 0x00010c0001d47983 */ /* 0x000f680000300800 */
[----:B------:R-:W5:Y:S04]  /*bca0*/  LDL.LU R211, [R1+0x110] ;  /* 0x0001100001d37983 */ /* 0x000f680000300800 */
[----:B------:R4:W-:Y:S04]  /*bcb0*/  STL [R1+0xf4], R5 ;  /* 0x0000f40501007387 */ /* 0x0009e80000100800 */
        /* <DEDUP_REMOVED lines=19> */
[----:B0-----:R-:W5:Y:S04]  /*bdf0*/  LDL.LU R0, [R1+0x160] ;  /* 0x0001600001007983 */ /* 0x001f680000300800 */
[----:B-1----:R-:W5:Y:S04]  /*be00*/  LDL.LU R2, [R1+0x164] ;  /* 0x0001640001027983 */ /* 0x002f680000300800 */
[----:B----4-:R-:W4:Y:S04]  /*be10*/  LDL.LU R3, [R1+0x168] ;  /* 0x0001680001037983 */ /* 0x010f280000300800 */
[----:B------:R-:W4:Y:S04]  /*be20*/  LDL.LU R4, [R1+0x16c] ;  /* 0x00016c0001047983 */ /* 0x000f280000300800 */
[----:B------:R-:W4:Y:S01]  /*be30*/  LDL.LU R5, [R1+0x170] ;  /* 0x0001700001057983 */ /* 0x000f220000300800 */
[----:B--2---:R-:W-:-:S05]  /*be40*/  FADD R30, R214, R30 ;  /* 0x0000001ed61e7221 */ /* 0x004fca0000000000 */
[----:B------:R0:W-:Y:S01]  /*be50*/  STL [R1+0xf8], R30 ;  /* 0x0000f81e01007387 */ /* 0x0001e20000100800 */
[----:B---3--:R-:W-:-:S03]  /*be60*/  FADD R31, R215, R31 ;  /* 0x0000001fd71f7221 */ /* 0x008fc60000000000 */
[----:B0-----:R-:W2:Y:S04]  /*be70*/  LDL.LU R30, [R1+0x418] ;  /* 0x00041800011e7983 */ /* 0x001ea80000300800 */
[----:B------:R-:W3:Y:S04]  /*be80*/  LDL.LU R214, [R1+0x104] ;  /* 0x0001040001d67983 */ /* 0x000ee80000300800 */
[----:B------:R0:W-:Y:S04]  /*be90*/  STL [R1+0xfc], R31 ;  /* 0x0000fc1f01007387 */ /* 0x0001e80000100800 */
[----:B0-----:R-:W2:Y:S04]  /*bea0*/  LDL.LU R31, [R1+0x414] ;  /* 0x00041400011f7983 */ /* 0x001ea80000300800 */
[----:B------:R-:W2:Y:S01]  /*beb0*/  LDL.LU R215, [R1+0x100] ;  /* 0x0001000001d77983 */ /* 0x000ea20000300800 */
[----:B-----5:R-:W-:Y:S01]  /*bec0*/  FADD R213, R202, R213 ;  /* 0x000000d5cad57221 */ /* 0x020fe20000000000 */
[----:B------:R-:W-:Y:S01]  /*bed0*/  FADD R212, R203, R212 ;  /* 0x000000d4cbd47221 */ /* 0x000fe20000000000 */
        /* <DEDUP_REMOVED lines=22> */
[----:B----4-:R-:W-:Y:S01]  /*c040*/  FADD R3, R178, R3 ;  /* 0x00000003b2037221 */ /* 0x010fe20000000000 */
[----:B------:R-:W-:Y:S01]  /*c050*/  FADD R4, R179, R4 ;  /* 0x00000004b3047221 */ /* 0x000fe20000000000 */
[----:B------:R-:W-:Y:S01]  /*c060*/  FADD R5, R180, R5 ;  /* 0x00000005b4057221 */ /* 0x000fe20000000000 */
[----:B---3--:R-:W-:Y:S01]  /*c070*/  FADD R214, R201, R214 ;  /* 0x000000d6c9d67221 */ /* 0x008fe20000000000 */
[----:B--2---:R-:W-:-:S05]  /*c080*/  FADD R215, R200, R215 ;  /* 0x000000d7c8d77221 */ /* 0x004fca0000000000 */
        /* <DEDUP_REMOVED lines=26> */
[----:B------:R-:W5:Y:S04]  /*c230*/  LDL.LU R201, [R1+0x174] ;  /* 0x0001740001c97983 */ /* 0x000f680000300800 */
[----:B------:R5:W-:Y:S04]  /*c240*/  STL [R1+0x168], R3 ;  /* 0x0001680301007387 */ /* 0x000be80000100800 */
[----:B------:R-:W5:Y:S04]  /*c250*/  LDL.LU R200, [R1+0x178] ;  /* 0x0001780001c87983 */ /* 0x000f680000300800 */
[----:B------:R5:W-:Y:S04]  /*c260*/  STL [R1+0x16c], R4 ;  /* 0x00016c0401007387 */ /* 0x000be80000100800 */
[----:B0-----:R-:W5:Y:S04]  /*c270*/  LDL.LU R215, [R1+0x17c] ;  /* 0x00017c0001d77983 */ /* 0x001f680000300800 */
[----:B------:R0:W-:Y:S04]  /*c280*/  STL [R1+0x170], R5 ;  /* 0x0001700501007387 */ /* 0x0001e80000100800 */
[----:B-1----:R-:W5:Y:S04]  /*c290*/  LDL.LU R214, [R1+0x180] ;  /* 0x0001800001d67983 */ /* 0x002f680000300800 */
[----:B--2---:R-:W2:Y:S04]  /*c2a0*/  LDL.LU R213, [R1+0x184] ;  /* 0x0001840001d57983 */ /* 0x004ea80000300800 */
[----:B---3--:R-:W3:Y:S04]  /*c2b0*/  LDL.LU R212, [R1+0x188] ;  /* 0x0001880001d47983 */ /* 0x008ee80000300800 */
[----:B----4-:R-:W4:Y:S04]  /*c2c0*/  LDL.LU R211, [R1+0x18c] ;  /* 0x00018c0001d37983 */ /* 0x010f280000300800 */
[----:B-----5:R-:W5:Y:S04]  /*c2d0*/  LDL.LU R210, [R1+0x190] ;  /* 0x0001900001d27983 */ /* 0x020f680000300800 */
        /* <DEDUP_REMOVED lines=22> */
[----:B0-----:R-:W5:Y:S01]  /*c440*/  LDL.LU R5, [R1+0x1ec] ;  /* 0x0001ec0001057983 */ /* 0x001f620000300800 */
[----:B------:R-:W-:Y:S01]  /*c450*/  FADD R201, R181, R201 ;  /* 0x000000c9b5c97221 */ /* 0x000fe20000000000 */
[----:B------:R-:W-:-:S04]  /*c460*/  FADD R200, R182, R200 ;  /* 0x000000c8b6c87221 */ /* 0x000fc80000000000 */
[----:B------:R0:W-:Y:S01]  /*c470*/  STL [R1+0x174], R201 ;  /* 0x000174c901007387 */ /* 0x0001e20000100800 */
[----:B------:R-:W-:-:S03]  /*c480*/  FADD R215, R183, R215 ;  /* 0x000000d7b7d77221 */ /* 0x000fc60000000000 */
[----:B------:R1:W-:Y:S01]  /*c490*/  STL [R1+0x178], R200 ;  /* 0x000178c801007387 */ /* 0x0003e20000100800 */
[----:B------:R-:W-:-:S03]  /*c4a0*/  FADD R214, R168, R214 ;  /* 0x000000d6a8d67221 */ /* 0x000fc60000000000 */
[----:B------:R1:W-:Y:S01]  /*c4b0*/  STL [R1+0x17c], R215 ;  /* 0x00017cd701007387 */ /* 0x0003e20000100800 */
[----:B--2---:R-:W-:-:S03]  /*c4c0*/  FADD R213, R169, R213 ;  /* 0x000000d5a9d57221 */ /* 0x004fc60000000000 */
[----:B------:R2:W-:Y:S01]  /*c4d0*/  STL [R1+0x180], R214 ;  /* 0x000180d601007387 */ /* 0x0005e20000100800 */
[----:B---3--:R-:W-:-:S03]  /*c4e0*/  FADD R212, R170, R212 ;  /* 0x000000d4aad47221 */ /* 0x008fc60000000000 */
[----:B------:R3:W-:Y:S01]  /*c4f0*/  STL [R1+0x184], R213 ;  /* 0x000184d501007387 */ /* 0x0007e20000100800 */
[----:B----4-:R-:W-:-:S03]  /*c500*/  FADD R211, R171, R211 ;  /* 0x000000d3abd37221 */ /* 0x010fc60000000000 */
[----:B------:R4:W-:Y:S01]  /*c510*/  STL [R1+0x188], R212 ;  /* 0x000188d401007387 */ /* 0x0009e20000100800 */
[----:B-----5:R-:W-:-:S03]  /*c520*/  FADD R210, R172, R210 ;  /* 0x000000d2acd27221 */ /* 0x020fc60000000000 */
        /* <DEDUP_REMOVED lines=44> */
[----:B0-----:R-:W5:Y:S01]  /*c7f0*/  LDL.LU R201, [R1+0x1f0] ;  /* 0x0001f00001c97983 */ /* 0x001f620000300800 */
[----:B------:R-:W-:-:S03]  /*c800*/  FADD R5, R147, R5 ;  /* 0x0000000593057221 */ /* 0x000fc60000000000 */
[----:B------:R0:W-:Y:S04]  /*c810*/  STL [R1+0x1e4], R3 ;  /* 0x0001e40301007387 */ /* 0x0001e80000100800 */
[----:B-1----:R-:W5:Y:S04]  /*c820*/  LDL.LU R200, [R1+0x1f4] ;  /* 0x0001f40001c87983 */ /* 0x002f680000300800 */
[----:B------:R1:W-:Y:S04]  /*c830*/  STL [R1+0x1e8], R4 ;  /* 0x0001e80401007387 */ /* 0x0003e80000100800 */
[----:B------:R-:W5:Y:S04]  /*c840*/  LDL.LU R215, [R1+0x1f8] ;  /* 0x0001f80001d77983 */ /* 0x000f680000300800 */
[----:B------:R1:W-:Y:S04]  /*c850*/  STL [R1+0x1ec], R5 ;  /* 0x0001ec0501007387 */ /* 0x0003e80000100800 */
        /* <DEDUP_REMOVED lines=27> */
[----:B------:R-:W5:Y:S01]  /*ca10*/  LDL.LU R5, [R1+0x268] ;  /* 0x0002680001057983 */ /* 0x000f620000300800 */
[----:B------:R-:W-:Y:S01]  /*ca20*/  FADD R201, R148, R201 ;  /* 0x000000c994c97221 */ /* 0x000fe20000000000 */
[----:B------:R-:W-:-:S04]  /*ca30*/  FADD R200, R149, R200 ;  /* 0x000000c895c87221 */ /* 0x000fc80000000000 */
        /* <DEDUP_REMOVED lines=61> */
[----:B--2---:R-:W2:Y:S04]  /*ce10*/  LDL.LU R215, [R1+0x274] ;  /* 0x0002740001d77983 */ /* 0x004ea80000300800 */
[----:B------:R1:W-:Y:S04]  /*ce20*/  STL [R1+0x268], R5 ;  /* 0x0002680501007387 */ /* 0x0003e80000100800 */
        /* <DEDUP_REMOVED lines=271> */
[----:B------:R-:W-:Y:S01]  /*df20*/  FADD R4, R30, R4 ;  /* 0x000000041e047221 */ /* 0x000fe20000000000 */
[----:B------:R-:W-:-:S05]  /*df30*/  FADD R5, R5, R31 ;  /* 0x0000001f05057221 */ /* 0x000fca0000000000 */
[----:B------:R1:W-:Y:S04]  /*df40*/  STL [R1+0x3dc], R5 ;  /* 0x0003dc0501007387 */ /* 0x0003e80000100800 */
[----:B------:R1:W-:Y:S04]  /*df50*/  STL [R1+0x3d4], R3 ;  /* 0x0003d40301007387 */ /* 0x0003e80000100800 */
[----:B------:R1:W-:Y:S02]  /*df60*/  STL [R1+0x3d8], R4 ;  /* 0x0003d80401007387 */ /* 0x0003e40000100800 */
.L_x_29:
[----:B-1----:R1:W5:Y:S01]  /*df70*/  LDL R5, [R1+0x3f4] ;  /* 0x0003f40001057983 */ /* 0x0023620000100800 */
[----:B------:R-:W3:Y:S03]  /*df80*/  LDC R0, c[0x0][0x28c] ;  /* 0x0000a300ff007b82 */ /* 0x000ee60000000800 */
[----:B------:R1:W5:Y:S01]  /*df90*/  LDL R3, [R1+0x408] ;  /* 0x0004080001037983 */ /* 0x0003620000100800 */
[----:B---3--:R-:W-:-:S13]  /*dfa0*/  ISETP.GE.AND P0, PT, R0, 0x1, PT ;  /* 0x000000010000780c */ /* 0x008fda0003f06270 */
[----:B-1----:R-:W-:Y:S05]  /*dfb0*/  @!P0 BRA `(.L_x_30) ;  /* 0x0000000000648947 */ /* 0x002fea0003800000 */
[----:B------:R-:W3:Y:S02]  /*dfc0*/  LDL R2, [R1+0x3e4] ;  /* 0x0003e40001027983 */ /* 0x000ee40000100800 */
[----:B---3--:R-:W-:-:S13]  /*dfd0*/  R2UR UR8, R2 ;  /* 0x00000000020872ca */ /* 0x008fda00000e0000 */
[----:B------:R-:W-:-:S06]  /*dfe0*/  UISETP.NE.AND UP0, UPT, UR8, 0x3, UPT ;  /* 0x000000030800788c */ /* 0x000fcc000bf05270 */
[----:B------:R-:W-:-:S13]  /*dff0*/  PLOP3.LUT P0, PT, PT, PT, UP0, 0x80, 0x0 ;  /* 0x000000000000781c */ /* 0x000fda0003f0f008 */
[----:B------:R-:W-:Y:S05]  /*e000*/  @!P0 BRA `(.L_x_31) ;  /* 0x0000000000048947 */ /* 0x000fea0003800000 */
[----:B------:R-:W-:Y:S01]  /*e010*/  BPT.TRAP 0x1 ;  /* 0x000000040000795c */ /* 0x000fe20000300000 */
.L_x_31:
[----:B------:R-:W3:Y:S01]  /*e020*/  LDL R0, [R1+0x3e8] ;  /* 0x0003e80001007983 */ /* 0x000ee20000100800 */
[----:B-----5:R-:W-:Y:S02]  /*e030*/  R2UR UR9, R3 ;  /* 0x00000000030972ca */ /* 0x020fe400000e0000 */
[----:B------:R-:W-:-:S11]  /*e040*/  R2UR UR8, R5 ;  /* 0x00000000050872ca */ /* 0x000fd600000e0000 */
[----:B------:R-:W-:-:S04]  /*e050*/  UISETP.LT.AND UP0, UPT, UR9, 0x1, UPT ;  /* 0x000000010900788c */ /* 0x000fc8000bf01270 */
[----:B------:R-:W-:-:S04]  /*e060*/  USEL UR10, UR9, 0x1, UP0 ;  /* 0x00000001090a7887 */ /* 0x000fc80008000000 */
[----:B------:R-:W-:-:S04]  /*e070*/  UIADD3 UR10, UR8, UR9, -UR10 ;  /* 0x00000009080a7290 */ /* 0x000fc8000fffe80a */
[----:B------:R-:W-:-:S04]  /*e080*/  USHF.R.U32.HI UR8, URZ, 0x1, UR10 ;  /* 0x000000013f087899 */ /* 0x000fc8000801160a */
[----:B------:R-:W-:-:S04]  /*e090*/  UIMAD.WIDE.U32 UR8, UR8, -0x6db6db6d, URZ ;  /* 0x92492493080878a5 */ /* 0x000fc8000f8e003f */
[----:B------:R-:W-:-:S04]  /*e0a0*/  USHF.R.U32.HI UR8, URZ, 0x2, UR9 ;  /* 0x000000023f087899 */ /* 0x000fc80008011609 */
[----:B------:R-:W-:-:S04]  /*e0b0*/  UIMAD UR10, UR8, -0xe, UR10 ;  /* 0xfffffff2080a78a4 */ /* 0x000fc8000f8e020a */
[----:B------:R-:W-:-:S04]  /*e0c0*/  ULEA UR10, UR10, UR61, 0x3 ;  /* 0x0000003d0a0a7291 */ /* 0x000fc8000f8e183f */
[----:B------:R-:W-:-:S04]  /*e0d0*/  UIADD3 UR10, UR10, 0x70, URZ ;  /* 0x000000700a0a7890 */ /* 0x000fc8000fffe03f */
[----:B------:R-:W-:-:S09]  /*e0e0*/  UPRMT UR10, URZ, 0x654, UR10 ;  /* 0x000006543f0a7896 */ /* 0x000fd2000800000a */
[----:B------:R-:W-:Y:S01]  /*e0f0*/  SYNCS.ARRIVE.TRANS64.RED.A1T0 RZ, [UR10], RZ ;  /* 0x000000ffffff79a7 */ /* 0x000fe2000810040a */
[----:B---3--:R-:W-:-:S13]  /*e100*/  R2UR UR11, R0 ;  /* 0x00000000000b72ca */ /* 0x008fda00000e0000 */
[----:B------:R-:W-:-:S06]  /*e110*/  UISETP.GT.U32.AND UP0, UPT, UR11, 0x1, UPT ;  /* 0x000000010b00788c */ /* 0x000fcc000bf04070 */
[----:B------:R-:W-:-:S13]  /*e120*/  PLOP3.LUT P0, PT, PT, PT, UP0, 0x80, 0x0 ;  /* 0x000000000000781c */ /* 0x000fda0003f0f008 */
[----:B------:R-:W-:Y:S05]  /*e130*/  @P0 BRA `(.L_x_30) ;  /* 0x0000000000040947 */ /* 0x000fea0003800000 */
[----:B------:R-:W-:Y:S01]  /*e140*/  BPT.TRAP 0x1 ;  /* 0x000000040000795c */ /* 0x000fe20000300000 */
.L_x_30:
[----:B------:R-:W3:Y:S01]  /*e150*/  LDL.LU R2, [R1+0x3f8] ;  /* 0x0003f80001027983 */ /* 0x000ee20000300800 */
[----:B-----5:R-:W-:Y:S01]  /*e160*/  R2UR UR9, R3 ;  /* 0x00000000030972ca */ /* 0x020fe200000e0000 */
[----:B------:R-:W-:Y:S01]  /*e170*/  ULDC UR8, c[0x0][0x284] ;  /* 0x0000a10000087ab9 */ /* 0x000fe20000000800 */
[----:B------:R-:W-:Y:S01]  /*e180*/  R2UR UR10, R5 ;  /* 0x00000000050a72ca */ /* 0x000fe200000e0000 */
[----:B------:R-:W4:Y:S01]  /*e190*/  LDL.LU R0, [R1+0x400] ;  /* 0x0004000001007983 */ /* 0x000f220000300800 */
[----:B------:R-:W-:-:S03]  /*e1a0*/  ULDC.64 UR14, c[0x0][0x5d0] ;  /* 0x00017400000e7ab9 */ /* 0x000fc60000000a00 */
[----:B------:R-:W2:Y:S04]  /*e1b0*/  LDL.LU R4, [R1+0x404] ;  /* 0x0004040001047983 */ /* 0x000ea80000300800 */
[----:B------:R-:W2:Y:S01]  /*e1c0*/  LDL R33, [R1+0x3fc] ;  /* 0x0003fc0001217983 */ /* 0x000ea20000100800 */
[----:B------:R-:W-:Y:S01]  /*e1d0*/  IMAD.MOV.U32 R37, RZ, RZ, -0x1 ;  /* 0xffffffffff257424 */ /* 0x000fe200078e00ff */
[----:B------:R-:W-:Y:S01]  /*e1e0*/  UISETP.GE.U32.AND UP1, UPT, UR9, 0xe, UPT ;  /* 0x0000000e0900788c */ /* 0x000fe2000bf26070 */
[----:B------:R-:W1:Y:S01]  /*e1f0*/  S2R R3, SR_TID.X ;  /* 0x0000000000037919 */ /* 0x000e620000002100 */
[----:B------:R-:W-:-:S04]  /*e200*/  UIADD3 UR11, UR9, UR10, URZ ;  /* 0x0000000a090b7290 */ /* 0x000fc8000fffe03f */
[----:B------:R-:W-:-:S04]  /*e210*/  UISETP.GT.U32.AND UP0, UPT, UR11, 0xd, UPT ;  /* 0x0000000d0b00788c */ /* 0x000fc8000bf04070 */
[----:B------:R-:W-:-:S04]  /*e220*/  UISETP.LT.U32.AND UP0, UPT, UR9, 0xe, UP0 ;  /* 0x0000000e0900788c */ /* 0x000fc80008701070 */
[----:B------:R-:W-:Y:S01]  /*e230*/  USEL UR13, URZ, 0x1, !UP0 ;  /* 0x000000013f0d7887 */ /* 0x000fe2000c000000 */
[----:B-1----:R-:W-:Y:S01]  /*e240*/  SHF.R.U32.HI R30, RZ, 0x7, R3 ;  /* 0x00000007ff1e7819 */ /* 0x002fe20000011603 */
[----:B------:R-:W-:-:S03]  /*e250*/  IMAD.SHL.U32 R29, R3, 0x2, RZ ;  /* 0x00000002031d7824 */ /* 0x000fc600078e00ff */
[----:B------:R-:W-:-:S05]  /*e260*/  LOP3.LUT R30, R30, 0x1, RZ, 0xc0, !PT ;  /* 0x000000011e1e7812 */ /* 0x000fca00078ec0ff */
[----:B------:R-:W-:Y:S01]  /*e270*/  IMAD.SHL.U32 R31, R30, 0x40, RZ ;  /* 0x000000401e1f7824 */ /* 0x000fe200078e00ff */
[----:B---3--:R-:W-:Y:S02]  /*e280*/  R2UR UR16, R2 ;  /* 0x00000000021072ca */ /* 0x008fe400000e0000 */
[----:B------:R-:W1:Y:S01]  /*e290*/  LDC R2, c[0x0][0x288] ;  /* 0x0000a200ff027b82 */ /* 0x000e620000000800 */
[----:B----4-:R-:W-:Y:S01]  /*e2a0*/  IMAD R28, R0, 0xf0, RZ ;  /* 0x000000f0001c7824 */ /* 0x010fe200078e02ff */
[----:B------:R-:W-:Y:S01]  /*e2b0*/  LOP3.LUT R0, R3, 0x3, RZ, 0xc0, !PT ;  /* 0x0000000303007812 */ /* 0x000fe200078ec0ff */
[----:B--2---:R-:W-:Y:S01]  /*e2c0*/  IMAD.WIDE R34, R4, 0x100, RZ ;  /* 0x0000010004227825 */ /* 0x004fe200078e02ff */
[----:B------:R-:W-:-:S07]  /*e2d0*/  R2UR UR17, R33 ;  /* 0x00000000211172ca */ /* 0x000fce00000e0000 */
[----:B------:R-:W-:-:S06]  /*e2e0*/  ULOP3.LUT UR16, UR16, UR13, URZ, 0x3c, !UPT ;  /* 0x0000000d10107292 */ /* 0x000fcc000f8e3c3f */
[----:B------:R-:W-:Y:S01]  /*e2f0*/  USHF.R.S32.HI UR12, URZ, 0x1f, UR17 ;  /* 0x0000001f3f0c7899 */ /* 0x000fe20008011411 */
[----:B-1----:R-:W-:Y:S01]  /*e300*/  IMAD R0, R0, -0x2, R2 ;  /* 0xfffffffe00007824 */ /* 0x002fe200078e0202 */
[----:B------:R-:W-:Y:S02]  /*e310*/  ISETP.GE.AND P0, PT, R28, R2, PT ;  /* 0x000000021c00720c */ /* 0x000fe40003f06270 */
[----:B------:R-:W-:Y:S01]  /*e320*/  SHF.R.U32.HI R2, RZ, 0x2, R3 ;  /* 0x00000002ff027819 */ /* 0x000fe20000011603 */
[----:B------:R-:W-:Y:S01]  /*e330*/  IMAD.IADD R0, R0, 0x1, -R28 ;  /* 0x0000000100007824 */ /* 0x000fe200078e0a1c */
[----:B------:R-:W-:Y:S01]  /*e340*/  LOP3.LUT R3, R3, 0x60, RZ, 0xc0, !PT ;  /* 0x0000006003037812 */ /* 0x000fe200078ec0ff */
[----:B------:R-:W-:Y:S01]  /*e350*/  UIMAD UR10, UR12, UR14, URZ ;  /* 0x0000000e0c0a72a4 */ /* 0x000fe2000f8e023f */
[----:B------:R-:W-:Y:S02]  /*e360*/  LOP3.LUT R2, R2, 0x7, RZ, 0xc0, !PT ;  /* 0x0000000702027812 */ /* 0x000fe400078ec0ff */
[----:B------:R-:W-:Y:S01]  /*e370*/  SHF.R.U32.HI R3, RZ, 0x1, R3 ;  /* 0x00000001ff037819 */ /* 0x000fe20000011603 */
[----:B------:R-:W-:Y:S01]  /*e380*/  UIMAD UR10, UR17, UR15, UR10 ;  /* 0x0000000f110a72a4 */ /* 0x000fe2000f8e020a */
[----:B------:R-:W-:-:S02]  /*e390*/  LOP3.LUT R31, R31, 0x40, R2, 0xe2, !PT ;  /* 0x000000401f1f7812 */ /* 0x000fc400078ee202 */
[----:B------:R-:W-:Y:S02]  /*e3a0*/  IADD3 R2, RZ, -R3, -R2 ;  /* 0x80000003ff027210 */ /* 0x000fe40007ffe802 */
[----:B------:R-:W-:Y:S02]  /*e3b0*/  LOP3.LUT R28, R28, 0x6, R29, 0xf8, !PT ;  /* 0x000000061c1c7812 */ /* 0x000fe400078ef81d */
[----:B------:R-:W-:Y:S01]  /*e3c0*/  LOP3.LUT R31, R34, R31, R3, 0xfe, !PT ;  /* 0x0000001f221f7212 */ /* 0x000fe200078efe03 */
[----:B------:R-:W-:Y:S01]  /*e3d0*/  IMAD R30, R30, -0x40, R2 ;  /* 0xffffffc01e1e7824 */ /* 0x000fe200078e0202 */
[----:B------:R-:W-:Y:S01]  /*e3e0*/  SHF.R.S32.HI R29, RZ, 0x1f, R28 ;  /* 0x0000001fff1d7819 */ /* 0x000fe2000001141c */
[----:B------:R-:W-:Y:S02]  /*e3f0*/  IMAD.SHL.U32 R2, R4, 0x100, RZ ;  /* 0x0000010004027824 */ /* 0x000fe400078e00ff */
[----:B------:R-:W-:-:S03]  /*e400*/  IMAD.U32 R4, RZ, RZ, UR14 ;  /* 0x0000000eff047e24 */ /* 0x000fc6000f8e00ff */
[----:B------:R-:W-:Y:S01]  /*e410*/  IADD3 R30, -R2, UR8, R30 ;  /* 0x00000008021e7c10 */ /* 0x000fe2000fffe11e */
[----:B------:R-:W-:Y:S01]  /*e420*/  IMAD.WIDE.U32 R4, R4, UR17, R28 ;  /* 0x0000001104047c25 */ /* 0x000fe2000f8e001c */
[----:B------:R-:W-:Y:S01]  /*e430*/  ISETP.GE.OR P0, PT, R2, UR8, P0 ;  /* 0x0000000802007c0c */ /* 0x000fe20008706670 */
[----:B------:R-:W-:Y:S02]  /*e440*/  USHF.R.U32.HI UR8, URZ, 0x1, UR11 ;  /* 0x000000013f087899 */ /* 0x000fe4000801160b */
[----:B------:R-:W-:Y:S02]  /*e450*/  VIADD R5, R5, UR10 ;  /* 0x0000000a05057c36 */ /* 0x000fe40008000000 */
[----:B------:R-:W-:-:S04]  /*e460*/  UIMAD.WIDE.U32 UR8, UR8, -0x6db6db6d, URZ ;  /* 0x92492493080878a5 */ /* 0x000fc8000f8e003f */
[----:B------:R-:W-:-:S04]  /*e470*/  USHF.R.U32.HI UR8, URZ, 0x2, UR9 ;  /* 0x000000023f087899 */ /* 0x000fc80008011609 */
[----:B------:R-:W-:Y:S02]  /*e480*/  UIMAD UR9, UR8, -0xe, UR11 ;  /* 0xfffffff2080978a4 */ /* 0x000fe4000f8e020b */
[----:B------:R-:W-:-:S04]  /*e490*/  @UP1 ULOP3.LUT UR16, UR16, 0x1, UR8, 0x78, !UPT ;  /* 0x0000000110101892 */ /* 0x000fc8000f8e7808 */
[----:B------:R-:W-:-:S05]  /*e4a0*/  IMAD.U32 R2, RZ, RZ, UR9 ;  /* 0x00000009ff027e24 */ /* 0x000fca000f8e00ff */
[----:B------:R1:W-:Y:S02]  /*e4b0*/  STL [R1+0x3f4], R2 ;  /* 0x0003f40201007387 */ /* 0x0003e40000100800 */
[----:B-1----:R-:W-:-:S05]  /*e4c0*/  IMAD.U32 R2, RZ, RZ, UR16 ;  /* 0x00000010ff027e24 */ /* 0x002fca000f8e00ff */
[----:B------:R1:W-:Y:S01]  /*e4d0*/  STL [R1+0x3f8], R2 ;  /* 0x0003f80201007387 */ /* 0x0003e20000100800 */
[----:B------:R-:W-:Y:S05]  /*e4e0*/  @P0 BRA `(.L_x_32) ;  /* 0x0000011c00900947 */ /* 0x000fea0003800000 */
[----:B------:R-:W1:Y:S01]  /*e4f0*/  LDC.64 R24, c[0x0][0x5c8] ;  /* 0x00017200ff187b82 */ /* 0x000e620000000a00 */
[----:B------:R-:W-:Y:S01]  /*e500*/  ULDC.64 UR8, c[0x0][0x5c0] ;  /* 0x0001700000087ab9 */ /* 0x000fe20000000a00 */
[----:B------:R-:W-:Y:S01]  /*e510*/  BSSY B0, `(.L_x_32) ;  /* 0x00011e1000007945 */ /* 0x000fe20003800000 */
[-C--:B-1----:R-:W-:Y:S01]  /*e520*/  IMAD R2, R35, R24.reuse, RZ ;  /* 0x0000001823027224 */ /* 0x082fe200078e02ff */
[----:B------:R-:W-:Y:S01]  /*e530*/  SHF.L.U64.HI R32, R24, 0x3, R25 ;  /* 0x0000000318207819 */ /* 0x000fe20000010219 */
[----:B------:R-:W-:-:S04]  /*e540*/  IMAD.WIDE.U32 R4, R31, R24, R4 ;  /* 0x000000181f047225 */ /* 0x000fc800078e0004 */
[----:B------:R-:W-:Y:S01]  /*e550*/  IMAD R2, R31, R25, R2 ;  /* 0x000000191f027224 */ /* 0x000fe200078e0202 */
[C---:B------:R-:W-:Y:S01]  /*e560*/  LEA R26, P2, R24.reuse, R4, 0x7 ;  /* 0x00000004181a7211 */ /* 0x040fe200078438ff */
[----:B------:R-:W-:Y:S02]  /*e570*/  IMAD.SHL.U32 R3, R24, 0x8, RZ ;  /* 0x0000000818037824 */ /* 0x000fe400078e00ff */
[----:B------:R-:W-:Y:S01]  /*e580*/  IMAD.IADD R5, R5, 0x1, R2 ;  /* 0x0000000105057824 */ /* 0x000fe200078e0202 */
[C---:B------:R-:W-:Y:S02]  /*e590*/  IADD3 R2, P5, R4.reuse, UR8, RZ ;  /* 0x0000000804027c10 */ /* 0x040fe4000ffbe0ff */
[----:B------:R-:W-:Y:S02]  /*e5a0*/  IADD3 R4, P0, P1, R4, UR8, R3 ;  /* 0x0000000804047c10 */ /* 0x000fe4000f91e003 */
[----:B------:R-:W-:Y:S02]  /*e5b0*/  LEA.HI.X R27, R24, R5, R25, 0x7, P2 ;  /* 0x00000005181b7211 */ /* 0x000fe400010f3c19 */
[----:B------:R-:W-:-:S02]  /*e5c0*/  IADD3 R24, P2, P3, R26, UR8, R3 ;  /* 0x000000081a187c10 */ /* 0x000fc4000fb5e003 */
[----:B------:R-:W-:Y:S02]  /*e5d0*/  IADD3.X R3, R5, UR9, RZ, P5, !PT ;  /* 0x0000000905037c10 */ /* 0x000fe4000affe4ff */
[----:B------:R-:W-:Y:S02]  /*e5e0*/  FSETP.NEU.AND P5, PT, RZ, UR5, PT ;  /* 0x00000005ff007c0b */ /* 0x000fe4000bfad000 */
[----:B------:R-:W-:Y:S02]  /*e5f0*/  IADD3 R26, P6, R26, UR8, RZ ;  /* 0x000000081a1a7c10 */ /* 0x000fe4000ffde0ff */
[--C-:B------:R-:W-:Y:S02]  /*e600*/  IADD3.X R25, R27, UR9, R32.reuse, P2, P3 ;  /* 0x000000091b197c10 */ /* 0x100fe400097e6420 */
[----:B------:R-:W-:Y:S02]  /*e610*/  IADD3.X R5, R5, UR9, R32, P0, P1 ;  /* 0x0000000905057c10 */ /* 0x000fe400087e2420 */
[----:B------:R-:W-:-:S05]  /*e620*/  IADD3.X R27, R27, UR9, RZ, P6, !PT ;  /* 0x000000091b1b7c10 */ /* 0x000fca000b7fe4ff */
[----:B------:R-:W-:Y:S05]  /*e630*/  @!P5 BRA `(.L_x_33) ;  /* 0x000000d000c8d947 */ /* 0x000fea0003800000 */
[----:B------:R-:W-:Y:S01]  /*e640*/  R2UR UR10, R33 ;  /* 0x00000000210a72ca */ /* 0x000fe200000e0000 */
[----:B------:R-:W-:Y:S01]  /*e650*/  ULDC.64 UR8, c[0x0][0x5b8] ;  /* 0x00016e0000087ab9 */ /* 0x000fe20000000a00 */
[----:B------:R-:W-:Y:S01]  /*e660*/  ISETP.GE.AND P3, PT, R30, 0x1, PT ;  /* 0x000000011e00780c */ /* 0x000fe20003f66270 */
[----:B------:R-:W-:Y:S01]  /*e670*/  IMAD.U32 R32, RZ, RZ, UR8 ;  /* 0x00000008ff207e24 */ /* 0x000fe2000f8e00ff */
[----:B------:R-:W-:Y:S01]  /*e680*/  UIMAD UR8, UR12, UR8, URZ ;  /* 0x000000080c0872a4 */ /* 0x000fe2000f8e023f */
[----:B------:R-:W-:Y:S08]  /*e690*/  BSSY B1, `(.L_x_34) ;  /* 0x0000010000017945 */ /* 0x000ff00003800000 */
[----:B------:R-:W-:-:S02]  /*e6a0*/  UIMAD UR8, UR10, UR9, UR8 ;  /* 0x000000090a0872a4 */ /* 0x000fc4000f8e0208 */
[----:B------:R-:W-:Y:S01]  /*e6b0*/  IMAD.WIDE.U32 R28, R32, UR10, R28 ;  /* 0x0000000a201c7c25 */ /* 0x000fe2000f8e001c */
[----:B------:R-:W-:-:S03]  /*e6c0*/  ULDC.64 UR10, c[0x0][0x5a8] ;  /* 0x00016a00000a7ab9 */ /* 0x000fc60000000a00 */
[----:B------:R-:W-:Y:S02]  /*e6d0*/  IMAD.MOV.U32 R32, RZ, RZ, R28 ;  /* 0x000000ffff207224 */ /* 0x000fe400078e001c */
[----:B------:R-:W-:Y:S01]  /*e6e0*/  VIADD R33, R29, UR8 ;  /* 0x000000081d217c36 */ /* 0x000fe20008000000 */
[----:B------:R-:W-:Y:S02]  /*e6f0*/  ULDC.64 UR8, c[0x0][0x5b0] ;  /* 0x00016c0000087ab9 */ /* 0x000fe40000000a00 */
[----:B------:R-:W-:Y:S02]  /*e700*/  IMAD R36, R35, UR8, RZ ;  /* 0x0000000823247c24 */ /* 0x000fe4000f8e02ff */
[----:B------:R-:W-:-:S04]  /*e710*/  IMAD.WIDE.U32 R28, R31, UR8, R32 ;  /* 0x000000081f1c7c25 */ /* 0x000fc8000f8e0020 */
[----:B------:R-:W-:Y:S01]  /*e720*/  IMAD R36, R31, UR9, R36 ;  /* 0x000000091f247c24 */ /* 0x000fe2000f8e0224 */
[----:B------:R-:W-:-:S04]  /*e730*/  IADD3 R28, P0, R28, UR10, RZ ;  /* 0x0000000a1c1c7c10 */ /* 0x000fc8000ff1e0ff */
[--C-:B------:R-:W-:Y:S02]  /*e740*/  IADD3.X R29, R29, UR11, R36.reuse, P0, !PT ;  /* 0x0000000b1d1d7c10 */ /* 0x100fe400087fe424 */
[----:B------:R-:W-:Y:S02]  /*e750*/  ISETP.LT.OR P0, PT, R0, 0x1, !P3 ;  /* 0x000000010000780c */ /* 0x000fe40005f01670 */
[----:B------:R-:W-:-:S11]  /*e760*/  PRMT R36, RZ, 0x7610, R36 ;  /* 0x00007610ff247816 */ /* 0x000fd60000000024 */
[----:B------:R-:W-:Y:S05]  /*e770*/  @P0 BRA `(.L_x_35) ;  /* 0x0000000000040947 */ /* 0x000fea0003800000 */
[----:B------:R1:W5:Y:S02]  /*e780*/  LDG.E.U8 R36, desc[UR6][R28.64] ;  /* 0x000000061c247981 */ /* 0x000364000c1e1100 */
.L_x_35:
[----:B------:R-:W-:Y:S05]  /*e790*/  BSYNC B1 ;  /* 0x0000000000017941 */ /* 0x000fea0003800000 */
.L_x_34:
[----:B-----5:R-:W-:Y:S01]  /*e7a0*/  LOP3.LUT R36, R36, 0xff, RZ, 0xc0, !PT ;  /* 0x000000ff24247812 */ /* 0x020fe200078ec0ff */
[----:B------:R-:W-:Y:S03]  /*e7b0*/  BSSY B1, `(.L_x_36) ;  /* 0x000000b000017945 */ /* 0x000fe60003800000 */
[----:B------:R-:W-:-:S05]  /*e7c0*/  F2FP.F16.E4M3.UNPACK_B R36, R36 ;  /* 0x00000024ff24723e */ /* 0x000fca00020006ff */
[----:B------:R-:W-:-:S05]  /*e7d0*/  HADD2.F32 R36, -RZ, R36.H0_H0 ;  /* 0x20000024ff247230 */ /* 0x000fca0000004100 */
[----:B------:R-:W-:-:S04]  /*e7e0*/  FMUL R36, R36, UR5 ;  /* 0x0000000524247c20 */ /* 0x000fc80008400000 */
[----:B------:R-:W-:-:S05]  /*e7f0*/  FFMA R6, R6, UR4, R36 ;  /* 0x0000000406067c23 */ /* 0x000fca0008000024 */
[----:B------:R-:W-:-:S05]  /*e800*/  F2FP.SATFINITE.E4M3.F32.PACK_AB_MERGE_C R6, RZ, R6, RZ ;  /* 0x00000006ff06723e */ /* 0x000fca00048070ff */
[----:B------:R2:W-:Y:S01]  /*e810*/  @!P0 STG.E.U8 desc[UR6][R2.64], R6 ;  /* 0x0000000602008986 */ /* 0x0005e2000c101106 */
[----:B------:R-:W-:Y:S02]  /*e820*/  ISETP.LT.OR P0, PT, R0, 0x2, !P3 ;  /* 0x000000020000780c */ /* 0x000fe40005f01670 */
[----:B--2---:R-:W-:-:S11]  /*e830*/  PRMT R6, RZ, 0x7610, R6 ;  /* 0x00007610ff067816 */ /* 0x004fd60000000006 */
[----:B------:R-:W-:Y:S05]  /*e840*/  @P0 BRA `(.L_x_37) ;  /* 0x0000000000040947 */ /* 0x000fea0003800000 */
[----:B------:R2:W5:Y:S02]  /*e850*/  LDG.E.U8 R6, desc[UR6][R28.64+0x1] ;  /* 0x000001061c067981 */ /* 0x000564000c1e1100 */
.L_x_37:
[----:B------:R-:W-:Y:S05]  /*e860*/  BSYNC B1 ;  /* 0x0000000000017941 */ /* 0x000fea0003800000 */
.L_x_36:
[----:B-----5:R-:W-:Y:S01]  /*e870*/  LOP3.LUT R6, R6, 0xff, RZ, 0xc0, !PT ;  /* 0x000000ff06067812 */ /* 0x020fe200078ec0ff */
[----:B------:R-:W-:Y:S01]  /*e880*/  BSSY B1, `(.L_x_38) ;  /* 0x0000013000017945 */ /* 0x000fe20003800000 */
[----:B------:R-:W-:Y:S02]  /*e890*/  ISETP.GE.AND P2, PT, R30, 0x9, PT ;  /* 0x000000091e00780c */ /* 0x000fe40003f46270 */
[----:B------:R-:W-:-:S05]  /*e8a0*/  F2FP.F16.E4M3.UNPACK_B R6, R6 ;  /* 0x00000006ff06723e */ /* 0x000fca00020006ff */
[----:B------:R-:W-:-:S05]  /*e8b0*/  HADD2.F32 R6, -RZ, R6.H0_H0 ;  /* 0x20000006ff067230 */ /* 0x000fca0000004100 */
[----:B------:R-:W-:-:S04]  /*e8c0*/  FMUL R6, R6, UR5 ;  /* 0x0000000506067c20 */ /* 0x000fc80008400000 */
[----:B------:R-:W-:-:S05]  /*e8d0*/  FFMA R7, R7, UR4, R6 ;  /* 0x0000000407077c23 */ /* 0x000fca0008000006 */
[----:B------:R-:W-:-:S05]  /*e8e0*/  F2FP.SATFINITE.E4M3.F32.PACK_AB_MERGE_C R7, RZ, R7, RZ ;  /* 0x00000007ff07723e */ /* 0x000fca00048070ff */
[----:B------:R3:W-:Y:S01]  /*e8f0*/  @!P0 STG.E.U8 desc[UR6][R2.64+0x1], R7 ;  /* 0x0000010702008986 */ /* 0x0007e2000c101106 */
[----:B------:R-:W-:-:S05]  /*e900*/  IADD3 R6, P0, R31, 0x8, RZ ;  /* 0x000000081f067810 */ /* 0x000fca0007f1e0ff */
[----:B---3--:R-:W-:-:S04]  /*e910*/  IMAD.X R7, RZ, RZ, R35, P0 ;  /* 0x000000ffff077224 */ /* 0x008fc800000e0623 */
[----:B------:R-:W-:-:S04]  /*e920*/  IMAD R7, R7, UR8, RZ ;  /* 0x0000000807077c24 */ /* 0x000fc8000f8e02ff */
[C---:B------:R-:W-:Y:S02]  /*e930*/  IMAD R36, R6.reuse, UR9, R7 ;  /* 0x0000000906247c24 */ /* 0x040fe4000f8e0207 */
[----:B------:R-:W-:-:S03]  /*e940*/  IMAD.WIDE.U32 R6, R6, UR8, R32 ;  /* 0x0000000806067c25 */ /* 0x000fc6000f8e0020 */
[----:B------:R-:W-:-:S04]  /*e950*/  IADD3 R6, P0, R6, UR10, RZ ;  /* 0x0000000a06067c10 */ /* 0x000fc8000ff1e0ff */
[--C-:B------:R-:W-:Y:S02]  /*e960*/  IADD3.X R7, R7, UR11, R36.reuse, P0, !PT ;  /* 0x0000000b07077c10 */ /* 0x100fe400087fe424 */
[----:B------:R-:W-:Y:S02]  /*e970*/  ISETP.LT.OR P0, PT, R0, 0x1, !P2 ;  /* 0x000000010000780c */ /* 0x000fe40005701670 */
[----:B------:R-:W-:-:S11]  /*e980*/  PRMT R36, RZ, 0x7610, R36 ;  /* 0x00007610ff247816 */ /* 0x000fd60000000024 */
[----:B------:R-:W-:Y:S05]  /*e990*/  @P0 BRA `(.L_x_39) ;  /* 0x0000000000040947 */ /* 0x000fea0003800000 */
[----:B------:R3:W5:Y:S02]  /*e9a0*/  LDG.E.U8 R36, desc[UR6][R6.64] ;  /* 0x0000000606247981 */ /* 0x000764000c1e1100 */
.L_x_39:
[----:B------:R-:W-:Y:S05]  /*e9b0*/  BSYNC B1 ;  /* 0x0000000000017941 */ /* 0x000fea0003800000 */
.L_x_38:
        /* <DEDUP_REMOVED lines=9> */
[----:B----4-:R-:W-:-:S11]  /*ea50*/  PRMT R8, RZ, 0x7610, R8 ;  /* 0x00007610ff087816 */ /* 0x010fd60000000008 */
[----:B------:R-:W-:Y:S05]  /*ea60*/  @P0 BRA `(.L_x_41) ;  /* 0x0000000000040947 */ /* 0x000fea0003800000 */
[----:B------:R4:W5:Y:S02]  /*ea70*/  LDG.E.U8 R8, desc[UR6][R6.64+0x1] ;  /* 0x0000010606087981 */ /* 0x000964000c1e1100 */
.L_x_41:
[----:B------:R-:W-:Y:S05]  /*ea80*/  BSYNC B1 ;  /* 0x0000000000017941 */ /* 0x000fea0003800000 */
.L_x_40:
[----:B-----5:R-:W-:Y:S01]  /*ea90*/  LOP3.LUT R8, R8, 0xff, RZ, 0xc0, !PT ;  /* 0x000000ff08087812 */ /* 0x020fe200078ec0ff */
[----:B------:R-:W-:Y:S01]  /*eaa0*/  BSSY B1, `(.L_x_42) ;  /* 0x000000b000017945 */ /* 0x000fe20003800000 */
[----:B------:R-:W-:Y:S02]  /*eab0*/  ISETP.LT.OR P1, PT, R0, 0x9, !P3 ;  /* 0x000000090000780c */ /* 0x000fe40005f21670 */
[----:B------:R-:W-:-:S05]  /*eac0*/  F2FP.F16.E4M3.UNPACK_B R8, R8 ;  /* 0x00000008ff08723e */ /* 0x000fca00020006ff */
[----:B------:R-:W-:-:S05]  /*ead0*/  HADD2.F32 R8, -RZ, R8.H0_H0 ;  /* 0x20000008ff087230 */ /* 0x000fca0000004100 */
[----:B------:R-:W-:-:S04]  /*eae0*/  FMUL R8, R8, UR5 ;  /* 0x0000000508087c20 */ /* 0x000fc80008400000 */
[--C-:B------:R-:W-:Y:S01]  /*eaf0*/  FFMA R9, R9, UR4, R8.reuse ;  /* 0x0000000409097c23 */ /* 0x100fe20008000008 */
[----:B------:R-:W-:-:S04]  /*eb00*/  PRMT R8, RZ, 0x7610, R8 ;  /* 0x00007610ff087816 */ /* 0x000fc80000000008 */
[----:B------:R-:W-:-:S05]  /*eb10*/  F2FP.SATFINITE.E4M3.F32.PACK_AB_MERGE_C R9, RZ, R9, RZ ;  /* 0x00000009ff09723e */ /* 0x000fca00048070ff */
[----:B------:R0:W-:Y:S01]  /*eb20*/  @!P0 STG.E.U8 desc[UR6][R4.64+0x1], R9 ;  /* 0x0000010904008986 */ /* 0x0001e2000c101106 */
[----:B------:R-:W-:Y:S05]  /*eb30*/  @P1 BRA `(.L_x_43) ;  /* 0x0000000000041947 */ /* 0x000fea0003800000 */
[----:B------:R0:W5:Y:S02]  /*eb40*/  LDG.E.U8 R8, desc[UR6][R28.64+0x8] ;  /* 0x000008061c087981 */ /* 0x000164000c1e1100 */
.L_x_43:
[----:B------:R-:W-:Y:S05]  /*eb50*/  BSYNC B1 ;  /* 0x0000000000017941 */ /* 0x000fea0003800000 */
.L_x_42:
        /* <DEDUP_REMOVED lines=12> */
.L_x_45:
[----:B------:R-:W-:Y:S05]  /*ec20*/  BSYNC B1 ;  /* 0x0000000000017941 */ /* 0x000fea0003800000 */
.L_x_44:
        /* <DEDUP_REMOVED lines=12> */
.L_x_47:
[----:B------:R-:W-:Y:S05]  /*ecf0*/  BSYNC B1 ;  /* 0x0000000000017941 */ /* 0x000fea0003800000 */
.L_x_46:
        /* <DEDUP_REMOVED lines=12> */
.L_x_49:
[----:B------:R-:W-:Y:S05]  /*edc0*/  BSYNC B1 ;  /* 0x0000000000017941 */ /* 0x000fea0003800000 */
.L_x_48:
[----:B0----5:R-:W-:Y:S01]  /*edd0*/  LOP3.LUT R9, R8, 0xff, RZ, 0xc0, !PT ;  /* 0x000000ff08097812 */ /* 0x021fe200078ec0ff */
[----:B------:R-:W-:Y:S01]  /*ede0*/  BSSY B1, `(.L_x_50) ;  /* 0x0000013000017945 */ /* 0x000fe20003800000 */
[----:B------:R-:W-:Y:S02]  /*edf0*/  IADD3 R8, P1, R31, 0x80, RZ ;  /* 0x000000801f087810 */ /* 0x000fe40007f3e0ff */
[----:B------:R-:W-:-:S05]  /*ee00*/  F2FP.F16.E4M3.UNPACK_B R9, R9 ;  /* 0x00000009ff09723e */ /* 0x000fca00020006ff */
[----:B------:R-:W-:Y:S02]  /*ee10*/  HADD2.F32 R10, -RZ, R9.H0_H0 ;  /* 0x20000009ff0a7230 */ /* 0x000fe40000004100 */
[----:B------:R-:W-:-:S03]  /*ee20*/  IMAD.X R9, RZ, RZ, R35, P1 ;  /* 0x000000ffff097224 */ /* 0x000fc600008e0623 */
[----:B------:R-:W-:Y:S01]  /*ee30*/  FMUL R10, R10, UR5 ;  /* 0x000000050a0a7c20 */ /* 0x000fe20008400000 */
[----:B------:R-:W-:-:S03]  /*ee40*/  IMAD R9, R9, UR8, RZ ;  /* 0x0000000809097c24 */ /* 0x000fc6000f8e02ff */
[----:B------:R-:W-:Y:S01]  /*ee50*/  FFMA R10, R13, UR4, R10 ;  /* 0x000000040d0a7c23 */ /* 0x000fe2000800000a */
[C---:B------:R-:W-:Y:S02]  /*ee60*/  IMAD R11, R8.reuse, UR9, R9 ;  /* 0x00000009080b7c24 */ /* 0x040fe4000f8e0209 */
[----:B------:R-:W-:Y:S02]  /*ee70*/  IMAD.WIDE.U32 R8, R8, UR8, R32 ;  /* 0x0000000808087c25 */ /* 0x000fe4000f8e0020 */
[----:B------:R-:W-:Y:S02]  /*ee80*/  F2FP.SATFINITE.E4M3.F32.PACK_AB_MERGE_C R10, RZ, R10, RZ ;  /* 0x0000000aff0a723e */ /* 0x000fe400048070ff */
[----:B------:R-:W-:-:S03]  /*ee90*/  IADD3 R8, P1, R8, UR10, RZ ;  /* 0x0000000a08087c10 */ /* 0x000fc6000ff3e0ff */
[----:B------:R0:W-:Y:S01]  /*eea0*/  @!P0 STG.E.U8 desc[UR6][R4.64+0x9], R10 ;  /* 0x0000090a04008986 */ /* 0x0001e2000c101106 */
[----:B------:R-:W-:Y:S02]  /*eeb0*/  IADD3.X R9, R9, UR11, R11, P1, !PT ;  /* 0x0000000b09097c10 */ /* 0x000fe40008ffe40b */
[----:B------:R-:W-:-:S04]  /*eec0*/  ISETP.GE.AND P1, PT, R30, 0x81, PT ;  /* 0x000000811e00780c */ /* 0x000fc80003f26270 */
[----:B------:R-:W-:Y:S02]  /*eed0*/  ISETP.LT.OR P6, PT, R0, 0x1, !P1 ;  /* 0x000000010000780c */ /* 0x000fe40004fc1670 */
[----:B0-----:R-:W-:-:S11]  /*eee0*/  PRMT R10, RZ, 0x7610, R10 ;  /* 0x00007610ff0a7816 */ /* 0x001fd6000000000a */
[----:B------:R-:W-:Y:S05]  /*eef0*/  @P6 BRA `(.L_x_51) ;  /* 0x0000000000046947 */ /* 0x000fea0003800000 */
[----:B------:R0:W5:Y:S02]  /*ef00*/  LDG.E.U8 R10, desc[UR6][R8.64] ;  /* 0x00000006080a7981 */ /* 0x000164000c1e1100 */
.L_x_51:
[----:B------:R-:W-:Y:S05]  /*ef10*/  BSYNC B1 ;  /* 0x0000000000017941 */ /* 0x000fea0003800000 */
.L_x_50:
        /* <DEDUP_REMOVED lines=12> */
.L_x_53:
[----:B------:R-:W-:Y:S05]  /*efe0*/  BSYNC B1 ;  /* 0x0000000000017941 */ /* 0x000fea0003800000 */
.L_x_52:
[----:B-----5:R-:W-:Y:S01]  /*eff0*/  LOP3.LUT R10, R10, 0xff, RZ, 0xc0, !PT ;  /* 0x000000ff0a0a7812 */ /* 0x020fe200078ec0ff */
[----:B------:R-:W-:Y:S01]  /*f000*/  BSSY B1, `(.L_x_54) ;  /* 0x0000013000017945 */ /* 0x000fe20003800000 */
[----:B------:R-:W-:Y:S02]  /*f010*/  IADD3 R31, P0, R31, 0x88, RZ ;  /* 0x000000881f1f7810 */ /* 0x000fe40007f1e0ff */
[----:B------:R-:W-:Y:S02]  /*f020*/  F2FP.F16.E4M3.UNPACK_B R10, R10 ;  /* 0x0000000aff0a723e */ /* 0x000fe400020006ff */
[----:B------:R-:W-:Y:S01]  /*f030*/  PRMT R12, RZ, 0x7610, R12 ;  /* 0x00007610ff0c7816 */ /* 0x000fe2000000000c */
[----:B------:R-:W-:Y:S02]  /*f040*/  IMAD.X R34, RZ, RZ, R35, P0 ;  /* 0x000000ffff227224 */ /* 0x000fe400000e0623 */
[----:B------:R-:W-:Y:S02]  /*f050*/  HADD2.F32 R10, -RZ, R10.H0_H0 ;  /* 0x2000000aff0a7230 */ /* 0x000fe40000004100 */
[----:B------:R-:W-:-:S02]  /*f060*/  IMAD R34, R34, UR8, RZ ;  /* 0x0000000822227c24 */ /* 0x000fc4000f8e02ff */
[----:B------:R-:W-:-:S04]  /*f070*/  IMAD.WIDE.U32 R32, R31, UR8, R32 ;  /* 0x000000081f207c25 */ /* 0x000fc8000f8e0020 */
[----:B------:R-:W-:Y:S01]  /*f080*/  FMUL R10, R10, UR5 ;  /* 0x000000050a0a7c20 */ /* 0x000fe20008400000 */
[----:B------:R-:W-:-:S03]  /*f090*/  IMAD R31, R31, UR9, R34 ;  /* 0x000000091f1f7c24 */ /* 0x000fc6000f8e0222 */
[----:B------:R-:W-:Y:S01]  /*f0a0*/  FFMA R15, R15, UR4, R10 ;  /* 0x000000040f0f7c23 */ /* 0x000fe2000800000a */
[----:B------:R-:W-:-:S04]  /*f0b0*/  IADD3 R10, P0, R32, UR10, RZ ;  /* 0x0000000a200a7c10 */ /* 0x000fc8000ff1e0ff */
[----:B------:R-:W-:Y:S02]  /*f0c0*/  F2FP.SATFINITE.E4M3.F32.PACK_AB_MERGE_C R15, RZ, R15, RZ ;  /* 0x0000000fff0f723e */ /* 0x000fe400048070ff */
[----:B------:R-:W-:Y:S02]  /*f0d0*/  IADD3.X R11, R33, UR11, R31, P0, !PT ;  /* 0x0000000b210b7c10 */ /* 0x000fe400087fe41f */
[----:B------:R-:W-:Y:S01]  /*f0e0*/  ISETP.GE.AND P0, PT, R30, 0x89, PT ;  /* 0x000000891e00780c */ /* 0x000fe20003f06270 */
[----:B------:R0:W-:Y:S03]  /*f0f0*/  @!P5 STG.E.U8 desc[UR6][R26.64+0x1], R15 ;  /* 0x0000010f1a00d986 */ /* 0x0001e6000c101106 */
[----:B------:R-:W-:-:S13]  /*f100*/  ISETP.LT.OR P5, PT, R0, 0x1, !P0 ;  /* 0x000000010000780c */ /* 0x000fda00047a1670 */
[----:B0-----:R-:W-:Y:S05]  /*f110*/  @P5 BRA `(.L_x_55) ;  /* 0x0000000000045947 */ /* 0x001fea0003800000 */
[----:B------:R0:W5:Y:S02]  /*f120*/  LDG.E.U8 R12, desc[UR6][R10.64] ;  /* 0x000000060a0c7981 */ /* 0x000164000c1e1100 */
.L_x_55:
[----:B------:R-:W-:Y:S05]  /*f130*/  BSYNC B1 ;  /* 0x0000000000017941 */ /* 0x000fea0003800000 */
.L_x_54:
        /* <DEDUP_REMOVED lines=12> */
.L_x_57:
[----:B------:R-:W-:Y:S05]  /*f200*/  BSYNC B1 ;  /* 0x0000000000017941 */ /* 0x000fea0003800000 */
.L_x_56:
        /* <DEDUP_REMOVED lines=12> */
.L_x_59:
[----:B------:R-:W-:Y:S05]  /*f2d0*/  BSYNC B1 ;  /* 0x0000000000017941 */ /* 0x000fea0003800000 */
.L_x_58:
        /* <DEDUP_REMOVED lines=12> */
.L_x_61:
[----:B------:R-:W-:Y:S05]  /*f3a0*/  BSYNC B1 ;  /* 0x0000000000017941 */ /* 0x000fea0003800000 */
.L_x_60:
        /* <DEDUP_REMOVED lines=12> */
.L_x_63:
[----:B------:R-:W-:Y:S05]  /*f470*/  BSYNC B1 ;  /* 0x0000000000017941 */ /* 0x000fea0003800000 */
.L_x_62:
        /* <DEDUP_REMOVED lines=12> */
.L_x_65:
[----:B------:R-:W-:Y:S05]  /*f540*/  BSYNC B1 ;  /* 0x0000000000017941 */ /* 0x000fea0003800000 */
.L_x_64:
        /* <DEDUP_REMOVED lines=12> */
.L_x_67:
[----:B------:R-:W-:Y:S05]  /*f610*/  BSYNC B1 ;  /* 0x0000000000017941 */ /* 0x000fea0003800000 */
.L_x_66:
        /* <DEDUP_REMOVED lines=12> */
.L_x_69:
[----:B------:R-:W-:Y:S05]  /*f6e0*/  BSYNC B1 ;  /* 0x0000000000017941 */ /* 0x000fea0003800000 */
.L_x_68:
        /* <DEDUP_REMOVED lines=12> */
.L_x_71:
[----:B------:R-:W-:Y:S05]  /*f7b0*/  BSYNC B1 ;  /* 0x0000000000017941 */ /* 0x000fea0003800000 */
.L_x_70:
        /* <DEDUP_REMOVED lines=12> */
.L_x_73:
[----:B------:R-:W-:Y:S05]  /*f880*/  BSYNC B1 ;  /* 0x0000000000017941 */ /* 0x000fea0003800000 */
.L_x_72:
        /* <DEDUP_REMOVED lines=12> */
.L_x_75:
[----:B------:R-:W-:Y:S05]  /*f950*/  BSYNC B1 ;  /* 0x0000000000017941 */ /* 0x000fea0003800000 */
.L_x_74:
        /* <DEDUP_REMOVED lines=12> */
.L_x_77:
[----:B------:R-:W-:Y:S05]  /*fa20*/  BSYNC B1 ;  /* 0x0000000000017941 */ /* 0x000fea0003800000 */
.L_x_76:
        /* <DEDUP_REMOVED lines=12> */
.L_x_79:
[----:B------:R-:W-:Y:S05]  /*faf0*/  BSYNC B1 ;  /* 0x0000000000017941 */ /* 0x000fea0003800000 */
.L_x_78:
        /* <DEDUP_REMOVED lines=12> */
.L_x_81:
[----:B------:R-:W-:Y:S05]  /*fbc0*/  BSYNC B1 ;  /* 0x0000000000017941 */ /* 0x000fea0003800000 */
.L_x_80:
        /* <DEDUP_REMOVED lines=12> */
.L_x_83:
[----:B------:R-:W-:Y:S05]  /*fc90*/  BSYNC B1 ;  /* 0x0000000000017941 */ /* 0x000fea0003800000 */
.L_x_82:
[----:B------:R-:W2:Y:S01]  /*fca0*/  LDL.LU R13, [R1+0x80] ;  /* 0x00008000010d7983 */ /* 0x000ea20000300800 */
[----:B-----5:R-:W-:Y:S01]  /*fcb0*/  LOP3.LUT R12, R12, 0xff, RZ, 0xc0, !PT ;  /* 0x000000ff0c0c7812 */ /* 0x020fe200078ec0ff */
[----:B------:R-:W-:Y:S01]  /*fcc0*/  BSSY B1, `(.L_x_84) ;  /* 0x000000b000017945 */ /* 0x000fe20003800000 */
[----:B------:R-:W-:Y:S02]  /*fcd0*/  ISETP.LT.OR P6, PT, R0, 0x12, !P1 ;  /* 0x000000120000780c */ /* 0x000fe40004fc1670 */
[----:B------:R-:W-:-:S05]  /*fce0*/  F2FP.F16.E4M3.UNPACK_B R12, R12 ;  /* 0x0000000cff0c723e */ /* 0x000fca00020006ff */
[----:B------:R-:W-:-:S05]  /*fcf0*/  HADD2.F32 R12, -RZ, R12.H0_H0 ;  /* 0x2000000cff0c7230 */ /* 0x000fca0000004100 */
[----:B------:R-:W-:-:S04]  /*fd00*/  FMUL R12, R12, UR5 ;  /* 0x000000050c0c7c20 */ /* 0x000fc80008400000 */
[----:B--2---:R-:W-:-:S05]  /*fd10*/  FFMA R12, R13, UR4, R12 ;  /* 0x000000040d0c7c23 */ /* 0x004fca000800000c */
[----:B------:R-:W-:Y:S02]  /*fd20*/  F2FP.SATFINITE.E4M3.F32.PACK_AB_MERGE_C R13, RZ, R12, RZ ;  /* 0x0000000cff0d723e */ /* 0x000fe400048070ff */
[----:B------:R-:W-:-:S03]  /*fd30*/  PRMT R12, RZ, 0x7610, R12 ;  /* 0x00007610ff0c7816 */ /* 0x000fc6000000000c */
[----:B------:R2:W-:Y:S01]  /*fd40*/  @!P5 STG.E.U8 desc[UR6][R26.64+0x10], R13 ;  /* 0x0000100d1a00d986 */ /* 0x0005e2000c101106 */
[----:B------:R-:W-:Y:S05]  /*fd50*/  @P6 BRA `(.L_x_85) ;  /* 0x0000000000046947 */ /* 0x000fea0003800000 */
[----:B------:R0:W5:Y:S02]  /*fd60*/  LDG.E.U8 R12, desc[UR6][R8.64+0x11] ;  /* 0x00001106080c7981 */ /* 0x000164000c1e1100 */
.L_x_85:
[----:B------:R-:W-:Y:S05]  /*fd70*/  BSYNC B1 ;  /* 0x0000000000017941 */ /* 0x000fea0003800000 */
.L_x_84:
[----:B--2---:R-:W2:Y:S01]  /*fd80*/  LDL.LU R13, [R1+0x84] ;  /* 0x00008400010d7983 */ /* 0x004ea20000300800 */
        /* <DEDUP_REMOVED lines=12> */
.L_x_87:
[----:B------:R-:W-:Y:S05]  /*fe50*/  BSYNC B1 ;  /* 0x0000000000017941 */ /* 0x000fea0003800000 */
.L_x_86:
        /* <DEDUP_REMOVED lines=13> */
.L_x_89:
[----:B------:R-:W-:Y:S05]  /*ff30*/  BSYNC B1 ;  /* 0x0000000000017941 */ /* 0x000fea0003800000 */
.L_x_88:
        /* <DEDUP_REMOVED lines=13> */
.L_x_91:
[----:B------:R-:W-:Y:S05]  /*10010*/  BSYNC B1 ;  /* 0x0000000000017941 */ /* 0x000fea0003800000 */
.L_x_90:
        /* <DEDUP_REMOVED lines=13> */
.L_x_93:
[----:B------:R-:W-:Y:S05]  /*100f0*/  BSYNC B1 ;  /* 0x0000000000017941 */ /* 0x000fea0003800000 */
.L_x_92:
        /* <DEDUP_REMOVED lines=13> */
.L_x_95:
[----:B------:R-:W-:Y:S05]  /*101d0*/  BSYNC B1 ;  /* 0x0000000000017941 */ /* 0x000fea0003800000 */
.L_x_94:
        /* <DEDUP_REMOVED lines=13> */
.L_x_97:
[----:B------:R-:W-:Y:S05]  /*102b0*/  BSYNC B1 ;  /* 0x0000000000017941 */ /* 0x000fea0003800000 */
.L_x_96:
        /* <DEDUP_REMOVED lines=13> */
.L_x_99:
[----:B------:R-:W-:Y:S05]  /*10390*/  BSYNC B1 ;  /* 0x0000000000017941 */ /* 0x000fea0003800000 */
.L_x_98:
        /* <DEDUP_REMOVED lines=13> */
.L_x_101:
[----:B------:R-:W-:Y:S05]  /*10470*/  BSYNC B1 ;  /* 0x0000000000017941 */ /* 0x000fea0003800000 */
.L_x_100:
        /* <DEDUP_REMOVED lines=13> */
.L_x_103:
[----:B------:R-:W-:Y:S05]  /*10550*/  BSYNC B1 ;  /* 0x0000000000017941 */ /* 0x000fea0003800000 */
.L_x_102:
        /* <DEDUP_REMOVED lines=13> */
.L_x_105:
[----:B------:R-:W-:Y:S05]  /*10630*/  BSYNC B1 ;  /* 0x0000000000017941 */ /* 0x000fea0003800000 */
.L_x_104:
        /* <DEDUP_REMOVED lines=13> */
.L_x_107:
[----:B------:R-:W-:Y:S05]  /*10710*/  BSYNC B1 ;  /* 0x0000000000017941 */ /* 0x000fea0003800000 */
.L_x_106:
        /* <DEDUP_REMOVED lines=13> */
.L_x_109:
[----:B------:R-:W-:Y:S05]  /*107f0*/  BSYNC B1 ;  /* 0x0000000000017941 */ /* 0x000fea0003800000 */
.L_x_108:
        /* <DEDUP_REMOVED lines=13> */
.L_x_111:
[----:B------:R-:W-:Y:S05]  /*108d0*/  BSYNC B1 ;  /* 0x0000000000017941 */ /* 0x000fea0003800000 */
.L_x_110:
        /* <DEDUP_REMOVED lines=13> */
.L_x_113:
[----:B------:R-:W-:Y:S05]  /*109b0*/  BSYNC B1 ;  /* 0x0000000000017941 */ /* 0x000fea0003800000 */
.L_x_112:
        /* <DEDUP_REMOVED lines=13> */
.L_x_115:
[----:B------:R-:W-:Y:S05]  /*10a90*/  BSYNC B1 ;  /* 0x0000000000017941 */ /* 0x000fea0003800000 */
.L_x_114:
        /* <DEDUP_REMOVED lines=13> */
.L_x_117:
[----:B------:R-:W-:Y:S05]  /*10b70*/  BSYNC B1 ;  /* 0x0000000000017941 */ /* 0x000fea0003800000 */
.L_x_116:
        /* <DEDUP_REMOVED lines=13> */
.L_x_119:
[----:B------:R-:W-:Y:S05]  /*10c50*/  BSYNC B1 ;  /* 0x0000000000017941 */ /* 0x000fea0003800000 */
.L_x_118:
        /* <DEDUP_REMOVED lines=13> */
.L_x_121:
[----:B------:R-:W-:Y:S05]  /*10d30*/  BSYNC B1 ;  /* 0x0000000000017941 */ /* 0x000fea0003800000 */
.L_x_120:
        /* <DEDUP_REMOVED lines=13> */
.L_x_123:
[----:B------:R-:W-:Y:S05]  /*10e10*/  BSYNC B1 ;  /* 0x0000000000017941 */ /* 0x000fea0003800000 */
.L_x_122:
        /* <DEDUP_REMOVED lines=13> */
.L_x_125:
[----:B------:R-:W-:Y:S05]  /*10ef0*/  BSYNC B1 ;  /* 0x0000000000017941 */ /* 0x000fea0003800000 */
.L_x_124:
        /* <DEDUP_REMOVED lines=13> */
.L_x_127:
[----:B------:R-:W-:Y:S05]  /*10fd0*/  BSYNC B1 ;  /* 0x0000000000017941 */ /* 0x000fea0003800000 */
.L_x_126:
        /* <DEDUP_REMOVED lines=13> */
.L_x_129:
[----:B------:R-:W-:Y:S05]  /*110b0*/  BSYNC B1 ;  /* 0x0000000000017941 */ /* 0x000fea0003800000 */
.L_x_128:
        /* <DEDUP_REMOVED lines=13> */
.L_x_131:
[----:B------:R-:W-:Y:S05]  /*11190*/  BSYNC B1 ;  /* 0x0000000000017941 */ /* 0x000fea0003800000 */
.L_x_130:
        /* <DEDUP_REMOVED lines=13> */
.L_x_133:
[----:B------:R-:W-:Y:S05]  /*11270*/  BSYNC B1 ;  /* 0x0000000000017941 */ /* 0x000fea0003800000 */
.L_x_132:
        /* <DEDUP_REMOVED lines=13> */
.L_x_135:
[----:B------:R-:W-:Y:S05]  /*11350*/  BSYNC B1 ;  /* 0x0000000000017941 */ /* 0x000fea0003800000 */
.L_x_134:
        /* <DEDUP_REMOVED lines=13> */
.L_x_137:
[----:B------:R-:W-:Y:S05]  /*11430*/  BSYNC B1 ;  /* 0x0000000000017941 */ /* 0x000fea0003800000 */
.L_x_136:
        /* <DEDUP_REMOVED lines=13> */
.L_x_139:
[----:B------:R-:W-:Y:S05]  /*11510*/  BSYNC B1 ;  /* 0x0000000000017941 */ /* 0x000fea0003800000 */
.L_x_138:
        /* <DEDUP_REMOVED lines=13> */
.L_x_141:
[----:B------:R-:W-:Y:S05]  /*115f0*/  BSYNC B1 ;  /* 0x0000000000017941 */ /* 0x000fea0003800000 */
.L_x_140:
        /* <DEDUP_REMOVED lines=13> */
.L_x_143:
[----:B------:R-:W-:Y:S05]  /*116d0*/  BSYNC B1 ;  /* 0x0000000000017941 */ /* 0x000fea0003800000 */
.L_x_142:
        /* <DEDUP_REMOVED lines=13> */
.L_x_145:
[----:B------:R-:W-:Y:S05]  /*117b0*/  BSYNC B1 ;  /* 0x0000000000017941 */ /* 0x000fea0003800000 */
.L_x_144:
        /* <DEDUP_REMOVED lines=13> */
.L_x_147:
[----:B------:R-:W-:Y:S05]  /*11890*/  BSYNC B1 ;  /* 0x0000000000017941 */ /* 0x000fea0003800000 */
.L_x_146:
        /* <DEDUP_REMOVED lines=13> */
.L_x_149:
[----:B------:R-:W-:Y:S05]  /*11970*/  BSYNC B1 ;  /* 0x0000000000017941 */ /* 0x000fea0003800000 */
.L_x_148:
        /* <DEDUP_REMOVED lines=13> */
.L_x_151:
[----:B------:R-:W-:Y:S05]  /*11a50*/  BSYNC B1 ;  /* 0x0000000000017941 */ /* 0x000fea0003800000 */
.L_x_150:
        /* <DEDUP_REMOVED lines=13> */
.L_x_153:
[----:B------:R-:W-:Y:S05]  /*11b30*/  BSYNC B1 ;  /* 0x0000000000017941 */ /* 0x000fea0003800000 */
.L_x_152:
        /* <DEDUP_REMOVED lines=13> */
.L_x_155:
[----:B------:R-:W-:Y:S05]  /*11c10*/  BSYNC B1 ;  /* 0x0000000000017941 */ /* 0x000fea0003800000 */
.L_x_154:
        /* <DEDUP_REMOVED lines=13> */
.L_x_157:
[----:B------:R-:W-:Y:S05]  /*11cf0*/  BSYNC B1 ;  /* 0x0000000000017941 */ /* 0x000fea0003800000 */
.L_x_156:
        /* <DEDUP_REMOVED lines=13> */
.L_x_159:
[----:B------:R-:W-:Y:S05]  /*11dd0*/  BSYNC B1 ;  /* 0x0000000000017941 */ /* 0x000fea0003800000 */
.L_x_158:
        /* <DEDUP_REMOVED lines=13> */
.L_x_161:
[----:B------:R-:W-:Y:S05]  /*11eb0*/  BSYNC B1 ;  /* 0x0000000000017941 */ /* 0x000fea0003800000 */
.L_x_160:
        /* <DEDUP_REMOVED lines=13> */
.L_x_163:
[----:B------:R-:W-:Y:S05]  /*11f90*/  BSYNC B1 ;  /* 0x0000000000017941 */ /* 0x000fea0003800000 */
.L_x_162:
        /* <DEDUP_REMOVED lines=13> */
.L_x_165:
[----:B------:R-:W-:Y:S05]  /*12070*/  BSYNC B1 ;  /* 0x0000000000017941 */ /* 0x000fea0003800000 */
.L_x_164:
        /* <DEDUP_REMOVED lines=13> */
.L_x_167:
[----:B------:R-:W-:Y:S05]  /*12150*/  BSYNC B1 ;  /* 0x0000000000017941 */ /* 0x000fea0003800000 */
.L_x_166:
        /* <DEDUP_REMOVED lines=13> */
.L_x_169:
[----:B------:R-:W-:Y:S05]  /*12230*/  BSYNC B1 ;  /* 0x0000000000017941 */ /* 0x000fea0003800000 */
.L_x_168:
        /* <DEDUP_REMOVED lines=13> */
.L_x_171:
[----:B------:R-:W-:Y:S05]  /*12310*/  BSYNC B1 ;  /* 0x0000000000017941 */ /* 0x000fea0003800000 */
.L_x_170:
        /* <DEDUP_REMOVED lines=13> */
.L_x_173:
[----:B------:R-:W-:Y:S05]  /*123f0*/  BSYNC B1 ;  /* 0x0000000000017941 */ /* 0x000fea0003800000 */
.L_x_172:
        /* <DEDUP_REMOVED lines=13> */
.L_x_175:
[----:B------:R-:W-:Y:S05]  /*124d0*/  BSYNC B1 ;  /* 0x0000000000017941 */ /* 0x000fea0003800000 */
.L_x_174:
        /* <DEDUP_REMOVED lines=13> */
.L_x_177:
[----:B------:R-:W-:Y:S05]  /*125b0*/  BSYNC B1 ;  /* 0x0000000000017941 */ /* 0x000fea0003800000 */
.L_x_176:
        /* <DEDUP_REMOVED lines=13> */
.L_x_179:
[----:B------:R-:W-:Y:S05]  /*12690*/  BSYNC B1 ;  /* 0x0000000000017941 */ /* 0x000fea0003800000 */
.L_x_178:
        /* <DEDUP_REMOVED lines=13> */
.L_x_181:
[----:B------:R-:W-:Y:S05]  /*12770*/  BSYNC B1 ;  /* 0x0000000000017941 */ /* 0x000fea0003800000 */
.L_x_180:
        /* <DEDUP_REMOVED lines=13> */
.L_x_183:
[----:B------:R-:W-:Y:S05]  /*12850*/  BSYNC B1 ;  /* 0x0000000000017941 */ /* 0x000fea0003800000 */
.L_x_182:
        /* <DEDUP_REMOVED lines=13> */
.L_x_185:
[----:B------:R-:W-:Y:S05]  /*12930*/  BSYNC B1 ;  /* 0x0000000000017941 */ /* 0x000fea0003800000 */
.L_x_184:
        /* <DEDUP_REMOVED lines=13> */
.L_x_187:
[----:B------:R-:W-:Y:S05]  /*12a10*/  BSYNC B1 ;  /* 0x0000000000017941 */ /* 0x000fea0003800000 */
.L_x_186:
        /* <DEDUP_REMOVED lines=13> */
.L_x_189:
[----:B------:R-:W-:Y:S05]  /*12af0*/  BSYNC B1 ;  /* 0x0000000000017941 */ /* 0x000fea0003800000 */
.L_x_188:
        /* <DEDUP_REMOVED lines=13> */
.L_x_191:
[----:B------:R-:W-:Y:S05]  /*12bd0*/  BSYNC B1 ;  /* 0x0000000000017941 */ /* 0x000fea0003800000 */
.L_x_190:
        /* <DEDUP_REMOVED lines=13> */
.L_x_193:
[----:B------:R-:W-:Y:S05]  /*12cb0*/  BSYNC B1 ;  /* 0x0000000000017941 */ /* 0x000fea0003800000 */
.L_x_192:
        /* <DEDUP_REMOVED lines=13> */
.L_x_195:
[----:B------:R-:W-:Y:S05]  /*12d90*/  BSYNC B1 ;  /* 0x0000000000017941 */ /* 0x000fea0003800000 */
.L_x_194:
        /* <DEDUP_REMOVED lines=13> */
.L_x_197:
[----:B------:R-:W-:Y:S05]  /*12e70*/  BSYNC B1 ;  /* 0x0000000000017941 */ /* 0x000fea0003800000 */
.L_x_196:
        /* <DEDUP_REMOVED lines=13> */
.L_x_199:
[----:B------:R-:W-:Y:S05]  /*12f50*/  BSYNC B1 ;  /* 0x0000000000017941 */ /* 0x000fea0003800000 */
.L_x_198:
        /* <DEDUP_REMOVED lines=13> */
.L_x_201:
[----:B------:R-:W-:Y:S05]  /*13030*/  BSYNC B1 ;  /* 0x0000000000017941 */ /* 0x000fea0003800000 */
.L_x_200:
        /* <DEDUP_REMOVED lines=13> */
.L_x_203:
[----:B------:R-:W-:Y:S05]  /*13110*/  BSYNC B1 ;  /* 0x0000000000017941 */ /* 0x000fea0003800000 */
.L_x_202:
        /* <DEDUP_REMOVED lines=13> */
.L_x_205:
[----:B------:R-:W-:Y:S05]  /*131f0*/  BSYNC B1 ;  /* 0x0000000000017941 */ /* 0x000fea0003800000 */
.L_x_204:
        /* <DEDUP_REMOVED lines=13> */
.L_x_207:
[----:B------:R-:W-:Y:S05]  /*132d0*/  BSYNC B1 ;  /* 0x0000000000017941 */ /* 0x000fea0003800000 */
.L_x_206:
        /* <DEDUP_REMOVED lines=13> */
.L_x_209:
[----:B------:R-:W-:Y:S05]  /*133b0*/  BSYNC B1 ;  /* 0x0000000000017941 */ /* 0x000fea0003800000 */
.L_x_208:
        /* <DEDUP_REMOVED lines=13> */
.L_x_211:
[----:B------:R-:W-:Y:S05]  /*13490*/  BSYNC B1 ;  /* 0x0000000000017941 */ /* 0x000fea0003800000 */
.L_x_210:
        /* <DEDUP_REMOVED lines=13> */
.L_x_213:
[----:B------:R-:W-:Y:S05]  /*13570*/  BSYNC B1 ;  /* 0x0000000000017941 */ /* 0x000fea0003800000 */
.L_x_212:
        /* <DEDUP_REMOVED lines=13> */
.L_x_215:
[----:B------:R-:W-:Y:S05]  /*13650*/  BSYNC B1 ;  /* 0x0000000000017941 */ /* 0x000fea0003800000 */
.L_x_214:
        /* <DEDUP_REMOVED lines=13> */
.L_x_217:
[----:B------:R-:W-:Y:S05]  /*13730*/  BSYNC B1 ;  /* 0x0000000000017941 */ /* 0x000fea0003800000 */
.L_x_216:
        /* <DEDUP_REMOVED lines=13> */
.L_x_219:
[----:B------:R-:W-:Y:S05]  /*13810*/  BSYNC B1 ;  /* 0x0000000000017941 */ /* 0x000fea0003800000 */
.L_x_218:
        /* <DEDUP_REMOVED lines=13> */
.L_x_221:
[----:B------:R-:W-:Y:S05]  /*138f0*/  BSYNC B1 ;  /* 0x0000000000017941 */ /* 0x000fea0003800000 */
.L_x_220:
        /* <DEDUP_REMOVED lines=13> */
.L_x_223:
[----:B------:R-:W-:Y:S05]  /*139d0*/  BSYNC B1 ;  /* 0x0000000000017941 */ /* 0x000fea0003800000 */
.L_x_222:
        /* <DEDUP_REMOVED lines=13> */
.L_x_225:
[----:B------:R-:W-:Y:S05]  /*13ab0*/  BSYNC B1 ;  /* 0x0000000000017941 */ /* 0x000fea0003800000 */
.L_x_224:
        /* <DEDUP_REMOVED lines=13> */
.L_x_227:
[----:B------:R-:W-:Y:S05]  /*13b90*/  BSYNC B1 ;  /* 0x0000000000017941 */ /* 0x000fea0003800000 */
.L_x_226:
        /* <DEDUP_REMOVED lines=13> */
.L_x_229:
[----:B------:R-:W-:Y:S05]  /*13c70*/  BSYNC B1 ;  /* 0x0000000000017941 */ /* 0x000fea0003800000 */
.L_x_228:
        /* <DEDUP_REMOVED lines=13> */
.L_x_231:
[----:B------:R-:W-:Y:S05]  /*13d50*/  BSYNC B1 ;  /* 0x0000000000017941 */ /* 0x000fea0003800000 */
.L_x_230:
        /* <DEDUP_REMOVED lines=13> */
.L_x_233:
[----:B------:R-:W-:Y:S05]  /*13e30*/  BSYNC B1 ;  /* 0x0000000000017941 */ /* 0x000fea0003800000 */
.L_x_232:
        /* <DEDUP_REMOVED lines=13> */
.L_x_235:
[----:B------:R-:W-:Y:S05]  /*13f10*/  BSYNC B1 ;  /* 0x0000000000017941 */ /* 0x000fea0003800000 */
.L_x_234:
        /* <DEDUP_REMOVED lines=13> */
.L_x_237:
[----:B------:R-:W-:Y:S05]  /*13ff0*/  BSYNC B1 ;  /* 0x0000000000017941 */ /* 0x000fea0003800000 */
.L_x_236:
        /* <DEDUP_REMOVED lines=13> */
.L_x_239:
[----:B------:R-:W-:Y:S05]  /*140d0*/  BSYNC B1 ;  /* 0x0000000000017941 */ /* 0x000fea0003800000 */
.L_x_238:
        /* <DEDUP_REMOVED lines=13> */
.L_x_241:
[----:B------:R-:W-:Y:S05]  /*141b0*/  BSYNC B1 ;  /* 0x0000000000017941 */ /* 0x000fea0003800000 */
.L_x_240:
        /* <DEDUP_REMOVED lines=13> */
.L_x_243:
[----:B------:R-:W-:Y:S05]  /*14290*/  BSYNC B1 ;  /* 0x0000000000017941 */ /* 0x000fea0003800000 */
.L_x_242:
        /* <DEDUP_REMOVED lines=13> */
.L_x_245:
[----:B------:R-:W-:Y:S05]  /*14370*/  BSYNC B1 ;  /* 0x0000000000017941 */ /* 0x000fea0003800000 */
.L_x_244:
        /* <DEDUP_REMOVED lines=13> */
.L_x_247:
[----:B------:R-:W-:Y:S05]  /*14450*/  BSYNC B1 ;  /* 0x0000000000017941 */ /* 0x000fea0003800000 */
.L_x_246:
        /* <DEDUP_REMOVED lines=13> */
.L_x_249:
[----:B------:R-:W-:Y:S05]  /*14530*/  BSYNC B1 ;  /* 0x0000000000017941 */ /* 0x000fea0003800000 */
.L_x_248:
        /* <DEDUP_REMOVED lines=13> */
.L_x_251:
[----:B------:R-:W-:Y:S05]  /*14610*/  BSYNC B1 ;  /* 0x0000000000017941 */ /* 0x000fea0003800000 */
.L_x_250:
        /* <DEDUP_REMOVED lines=13> */
.L_x_253:
[----:B------:R-:W-:Y:S05]  /*146f0*/  BSYNC B1 ;  /* 0x0000000000017941 */ /* 0x000fea0003800000 */
.L_x_252:
        /* <DEDUP_REMOVED lines=13> */
.L_x_255:
[----:B------:R-:W-:Y:S05]  /*147d0*/  BSYNC B1 ;  /* 0x0000000000017941 */ /* 0x000fea0003800000 */
.L_x_254:
        /* <DEDUP_REMOVED lines=13> */
.L_x_257:
[----:B------:R-:W-:Y:S05]  /*148b0*/  BSYNC B1 ;  /* 0x0000000000017941 */ /* 0x000fea0003800000 */
.L_x_256:
        /* <DEDUP_REMOVED lines=13> */
.L_x_259:
[----:B------:R-:W-:Y:S05]  /*14990*/  BSYNC B1 ;  /* 0x0000000000017941 */ /* 0x000fea0003800000 */
.L_x_258:
        /* <DEDUP_REMOVED lines=13> */
.L_x_261:
[----:B------:R-:W-:Y:S05]  /*14a70*/  BSYNC B1 ;  /* 0x0000000000017941 */ /* 0x000fea0003800000 */
.L_x_260:
        /* <DEDUP_REMOVED lines=13> */
.L_x_263:
[----:B------:R-:W-:Y:S05]  /*14b50*/  BSYNC B1 ;  /* 0x0000000000017941 */ /* 0x000fea0003800000 */
.L_x_262:
        /* <DEDUP_REMOVED lines=13> */
.L_x_265:
[----:B------:R-:W-:Y:S05]  /*14c30*/  BSYNC B1 ;  /* 0x0000000000017941 */ /* 0x000fea0003800000 */
.L_x_264:
        /* <DEDUP_REMOVED lines=13> */
.L_x_267:
[----:B------:R-:W-:Y:S05]  /*14d10*/  BSYNC B1 ;  /* 0x0000000000017941 */ /* 0x000fea0003800000 */
.L_x_266:
        /* <DEDUP_REMOVED lines=13> */
.L_x_269:
[----:B------:R-:W-:Y:S05]  /*14df0*/  BSYNC B1 ;  /* 0x0000000000017941 */ /* 0x000fea0003800000 */
.L_x_268:
        /* <DEDUP_REMOVED lines=13> */
.L_x_271:
[----:B------:R-:W-:Y:S05]  /*14ed0*/  BSYNC B1 ;  /* 0x0000000000017941 */ /* 0x000fea0003800000 */
.L_x_270:
        /* <DEDUP_REMOVED lines=13> */
.L_x_273:
[----:B------:R-:W-:Y:S05]  /*14fb0*/  BSYNC B1 ;  /* 0x0000000000017941 */ /* 0x000fea0003800000 */
.L_x_272:
        /* <DEDUP_REMOVED lines=13> */
.L_x_275:
[----:B------:R-:W-:Y:S05]  /*15090*/  BSYNC B1 ;  /* 0x0000000000017941 */ /* 0x000fea0003800000 */
.L_x_274:
        /* <DEDUP_REMOVED lines=13> */
.L_x_277:
[----:B------:R-:W-:Y:S05]  /*15170*/  BSYNC B1 ;  /* 0x0000000000017941 */ /* 0x000fea0003800000 */
.L_x_276:
        /* <DEDUP_REMOVED lines=13> */
.L_x_279:
[----:B------:R-:W-:Y:S05]  /*15250*/  BSYNC B1 ;  /* 0x0000000000017941 */ /* 0x000fea0003800000 */
.L_x_278:
        /* <DEDUP_REMOVED lines=13> */
.L_x_281:
[----:B------:R-:W-:Y:S05]  /*15330*/  BSYNC B1 ;  /* 0x0000000000017941 */ /* 0x000fea0003800000 */
.L_x_280:
        /* <DEDUP_REMOVED lines=13> */
.L_x_283:
[----:B------:R-:W-:Y:S05]  /*15410*/  BSYNC B1 ;  /* 0x0000000000017941 */ /* 0x000fea0003800000 */
.L_x_282:
        /* <DEDUP_REMOVED lines=13> */
.L_x_285:
[----:B------:R-:W-:Y:S05]  /*154f0*/  BSYNC B1 ;  /* 0x0000000000017941 */ /* 0x000fea0003800000 */
.L_x_284:
        /* <DEDUP_REMOVED lines=13> */
.L_x_287:
[----:B------:R-:W-:Y:S05]  /*155d0*/  BSYNC B1 ;  /* 0x0000000000017941 */ /* 0x000fea0003800000 */
.L_x_286:
        /* <DEDUP_REMOVED lines=13> */
.L_x_289:
[----:B------:R-:W-:Y:S05]  /*156b0*/  BSYNC B1 ;  /* 0x0000000000017941 */ /* 0x000fea0003800000 */
.L_x_288:
        /* <DEDUP_REMOVED lines=13> */
.L_x_291:
[----:B------:R-:W-:Y:S05]  /*15790*/  BSYNC B1 ;  /* 0x0000000000017941 */ /* 0x000fea0003800000 */
.L_x_290:
        /* <DEDUP_REMOVED lines=13> */
.L_x_293:
[----:B------:R-:W-:Y:S05]  /*15870*/  BSYNC B1 ;  /* 0x0000000000017941 */ /* 0x000fea0003800000 */
.L_x_292:
        /* <DEDUP_REMOVED lines=13> */
.L_x_295:
[----:B------:R-:W-:Y:S05]  /*15950*/  BSYNC B1 ;  /* 0x0000000000017941 */ /* 0x000fea0003800000 */
.L_x_294:
        /* <DEDUP_REMOVED lines=13> */
.L_x_297:
[----:B------:R-:W-:Y:S05]  /*15a30*/  BSYNC B1 ;  /* 0x0000000000017941 */ /* 0x000fea0003800000 */
.L_x_296:
        /* <DEDUP_REMOVED lines=13> */
.L_x_299:
[----:B------:R-:W-:Y:S05]  /*15b10*/  BSYNC B1 ;  /* 0x0000000000017941 */ /* 0x000fea0003800000 */
.L_x_298:
        /* <DEDUP_REMOVED lines=13> */
.L_x_301:
[----:B------:R-:W-:Y:S05]  /*15bf0*/  BSYNC B1 ;  /* 0x0000000000017941 */ /* 0x000fea0003800000 */
.L_x_300:
        /* <DEDUP_REMOVED lines=13> */
.L_x_303:
[----:B------:R-:W-:Y:S05]  /*15cd0*/  BSYNC B1 ;  /* 0x0000000000017941 */ /* 0x000fea0003800000 */
.L_x_302:
        /* <DEDUP_REMOVED lines=13> */
.L_x_305:
[----:B------:R-:W-:Y:S05]  /*15db0*/  BSYNC B1 ;  /* 0x0000000000017941 */ /* 0x000fea0003800000 */
.L_x_304:
        /* <DEDUP_REMOVED lines=13> */
.L_x_307:
[----:B------:R-:W-:Y:S05]  /*15e90*/  BSYNC B1 ;  /* 0x0000000000017941 */ /* 0x000fea0003800000 */
.L_x_306:
        /* <DEDUP_REMOVED lines=13> */
.L_x_309:
[----:B------:R-:W-:Y:S05]  /*15f70*/  BSYNC B1 ;  /* 0x0000000000017941 */ /* 0x000fea0003800000 */
.L_x_308:
        /* <DEDUP_REMOVED lines=13> */
.L_x_311:
[----:B------:R-:W-:Y:S05]  /*16050*/  BSYNC B1 ;  /* 0x0000000000017941 */ /* 0x000fea0003800000 */
.L_x_310:
        /* <DEDUP_REMOVED lines=13> */
.L_x_313:
[----:B------:R-:W-:Y:S05]  /*16130*/  BSYNC B1 ;  /* 0x0000000000017941 */ /* 0x000fea0003800000 */
.L_x_312:
        /* <DEDUP_REMOVED lines=13> */
.L_x_315:
[----:B------:R-:W-:Y:S05]  /*16210*/  BSYNC B1 ;  /* 0x0000000000017941 */ /* 0x000fea0003800000 */
.L_x_314:
        /* <DEDUP_REMOVED lines=13> */
.L_x_317:
[----:B------:R-:W-:Y:S05]  /*162f0*/  BSYNC B1 ;  /* 0x0000000000017941 */ /* 0x000fea0003800000 */
.L_x_316:
        /* <DEDUP_REMOVED lines=13> */
.L_x_319:
[----:B------:R-:W-:Y:S05]  /*163d0*/  BSYNC B1 ;  /* 0x0000000000017941 */ /* 0x000fea0003800000 */
.L_x_318:
        /* <DEDUP_REMOVED lines=13> */
.L_x_321:
[----:B------:R-:W-:Y:S05]  /*164b0*/  BSYNC B1 ;  /* 0x0000000000017941 */ /* 0x000fea0003800000 */
.L_x_320:
        /* <DEDUP_REMOVED lines=13> */
.L_x_323:
[----:B------:R-:W-:Y:S05]  /*16590*/  BSYNC B1 ;  /* 0x0000000000017941 */ /* 0x000fea0003800000 */
.L_x_322:
        /* <DEDUP_REMOVED lines=13> */
.L_x_325:
[----:B------:R-:W-:Y:S05]  /*16670*/  BSYNC B1 ;  /* 0x0000000000017941 */ /* 0x000fea0003800000 */
.L_x_324:
        /* <DEDUP_REMOVED lines=13> */
.L_x_327:
[----:B------:R-:W-:Y:S05]  /*16750*/  BSYNC B1 ;  /* 0x0000000000017941 */ /* 0x000fea0003800000 */
.L_x_326:
        /* <DEDUP_REMOVED lines=13> */
.L_x_329:
[----:B------:R-:W-:Y:S05]  /*16830*/  BSYNC B1 ;  /* 0x0000000000017941 */ /* 0x000fea0003800000 */
.L_x_328:
        /* <DEDUP_REMOVED lines=13> */
.L_x_331:
[----:B------:R-:W-:Y:S05]  /*16910*/  BSYNC B1 ;  /* 0x0000000000017941 */ /* 0x000fea0003800000 */
.L_x_330:
        /* <DEDUP_REMOVED lines=13> */
.L_x_333:
[----:B------:R-:W-:Y:S05]  /*169f0*/  BSYNC B1 ;  /* 0x0000000000017941 */ /* 0x000fea0003800000 */
.L_x_332:
        /* <DEDUP_REMOVED lines=13> */
.L_x_335:
[----:B------:R-:W-:Y:S05]  /*16ad0*/  BSYNC B1 ;  /* 0x0000000000017941 */ /* 0x000fea0003800000 */
.L_x_334:
        /* <DEDUP_REMOVED lines=13> */
.L_x_337:
[----:B------:R-:W-:Y:S05]  /*16bb0*/  BSYNC B1 ;  /* 0x0000000000017941 */ /* 0x000fea0003800000 */
.L_x_336:
        /* <DEDUP_REMOVED lines=13> */
.L_x_339:
[----:B------:R-:W-:Y:S05]  /*16c90*/  BSYNC B1 ;  /* 0x0000000000017941 */ /* 0x000fea0003800000 */
.L_x_338:
        /* <DEDUP_REMOVED lines=13> */
.L_x_341:
[----:B------:R-:W-:Y:S05]  /*16d70*/  BSYNC B1 ;  /* 0x0000000000017941 */ /* 0x000fea0003800000 */
.L_x_340:
        /* <DEDUP_REMOVED lines=13> */
.L_x_343:
[----:B------:R-:W-:Y:S05]  /*16e50*/  BSYNC B1 ;  /* 0x0000000000017941 */ /* 0x000fea0003800000 */
.L_x_342:
        /* <DEDUP_REMOVED lines=13> */
.L_x_345:
[----:B------:R-:W-:Y:S05]  /*16f30*/  BSYNC B1 ;  /* 0x0000000000017941 */ /* 0x000fea0003800000 */
.L_x_344:
        /* <DEDUP_REMOVED lines=13> */
.L_x_347:
[----:B------:R-:W-:Y:S05]  /*17010*/  BSYNC B1 ;  /* 0x0000000000017941 */ /* 0x000fea0003800000 */
.L_x_346:
        /* <DEDUP_REMOVED lines=13> */
.L_x_349:
[----:B------:R-:W-:Y:S05]  /*170f0*/  BSYNC B1 ;  /* 0x0000000000017941 */ /* 0x000fea0003800000 */
.L_x_348:
        /* <DEDUP_REMOVED lines=13> */
.L_x_351:
[----:B------:R-:W-:Y:S05]  /*171d0*/  BSYNC B1 ;  /* 0x0000000000017941 */ /* 0x000fea0003800000 */
.L_x_350:
        /* <DEDUP_REMOVED lines=13> */
.L_x_353:
[----:B------:R-:W-:Y:S05]  /*172b0*/  BSYNC B1 ;  /* 0x0000000000017941 */ /* 0x000fea0003800000 */
.L_x_352:
        /* <DEDUP_REMOVED lines=13> */
.L_x_355:
[----:B------:R-:W-:Y:S05]  /*17390*/  BSYNC B1 ;  /* 0x0000000000017941 */ /* 0x000fea0003800000 */
.L_x_354:
        /* <DEDUP_REMOVED lines=13> */
.L_x_357:
[----:B------:R-:W-:Y:S05]  /*17470*/  BSYNC B1 ;  /* 0x0000000000017941 */ /* 0x000fea0003800000 */
.L_x_356:
        /* <DEDUP_REMOVED lines=13> */
.L_x_359:
[----:B------:R-:W-:Y:S05]  /*17550*/  BSYNC B1 ;  /* 0x0000000000017941 */ /* 0x000fea0003800000 */
.L_x_358:
        /* <DEDUP_REMOVED lines=13> */
.L_x_361:
[----:B------:R-:W-:Y:S05]  /*17630*/  BSYNC B1 ;  /* 0x0000000000017941 */ /* 0x000fea0003800000 */
.L_x_360:
        /* <DEDUP_REMOVED lines=13> */
.L_x_363:
[----:B------:R-:W-:Y:S05]  /*17710*/  BSYNC B1 ;  /* 0x0000000000017941 */ /* 0x000fea0003800000 */
.L_x_362:
        /* <DEDUP_REMOVED lines=13> */
.L_x_365:
[----:B------:R-:W-:Y:S05]  /*177f0*/  BSYNC B1 ;  /* 0x0000000000017941 */ /* 0x000fea0003800000 */
.L_x_364:
        /* <DEDUP_REMOVED lines=13> */
.L_x_367:
[----:B------:R-:W-:Y:S05]  /*178d0*/  BSYNC B1 ;  /* 0x0000000000017941 */ /* 0x000fea0003800000 */
.L_x_366:
        /* <DEDUP_REMOVED lines=13> */
.L_x_369:
[----:B------:R-:W-:Y:S05]  /*179b0*/  BSYNC B1 ;  /* 0x0000000000017941 */ /* 0x000fea0003800000 */
.L_x_368:
        /* <DEDUP_REMOVED lines=13> */
.L_x_371:
[----:B------:R-:W-:Y:S05]  /*17a90*/  BSYNC B1 ;  /* 0x0000000000017941 */ /* 0x000fea0003800000 */
.L_x_370:
        /* <DEDUP_REMOVED lines=13> */
.L_x_373:
[----:B------:R-:W-:Y:S05]  /*17b70*/  BSYNC B1 ;  /* 0x0000000000017941 */ /* 0x000fea0003800000 */
.L_x_372:
        /* <DEDUP_REMOVED lines=13> */
.L_x_375:
[----:B------:R-:W-:Y:S05]  /*17c50*/  BSYNC B1 ;  /* 0x0000000000017941 */ /* 0x000fea0003800000 */
.L_x_374:
        /* <DEDUP_REMOVED lines=13> */
.L_x_377:
[----:B------:R-:W-:Y:S05]  /*17d30*/  BSYNC B1 ;  /* 0x0000000000017941 */ /* 0x000fea0003800000 */
.L_x_376:
        /* <DEDUP_REMOVED lines=13> */
.L_x_379:
[----:B------:R-:W-:Y:S05]  /*17e10*/  BSYNC B1 ;  /* 0x0000000000017941 */ /* 0x000fea0003800000 */
.L_x_378:
        /* <DEDUP_REMOVED lines=13> */
.L_x_381:
[----:B------:R-:W-:Y:S05]  /*17ef0*/  BSYNC B1 ;  /* 0x0000000000017941 */ /* 0x000fea0003800000 */
.L_x_380:
        /* <DEDUP_REMOVED lines=13> */
.L_x_383:
[----:B------:R-:W-:Y:S05]  /*17fd0*/  BSYNC B1 ;  /* 0x0000000000017941 */ /* 0x000fea0003800000 */
.L_x_382:
        /* <DEDUP_REMOVED lines=13> */
.L_x_385:
[----:B------:R-:W-:Y:S05]  /*180b0*/  BSYNC B1 ;  /* 0x0000000000017941 */ /* 0x000fea0003800000 */
.L_x_384:
        /* <DEDUP_REMOVED lines=13> */
.L_x_387:
[----:B------:R-:W-:Y:S05]  /*18190*/  BSYNC B1 ;  /* 0x0000000000017941 */ /* 0x000fea0003800000 */
.L_x_386:
        /* <DEDUP_REMOVED lines=13> */
.L_x_389:
[----:B------:R-:W-:Y:S05]  /*18270*/  BSYNC B1 ;  /* 0x0000000000017941 */ /* 0x000fea0003800000 */
.L_x_388:
        /* <DEDUP_REMOVED lines=13> */
.L_x_391:
[----:B------:R-:W-:Y:S05]  /*18350*/  BSYNC B1 ;  /* 0x0000000000017941 */ /* 0x000fea0003800000 */
.L_x_390:
        /* <DEDUP_REMOVED lines=13> */
.L_x_393:
[----:B------:R-:W-:Y:S05]  /*18430*/  BSYNC B1 ;  /* 0x0000000000017941 */ /* 0x000fea0003800000 */
.L_x_392:
        /* <DEDUP_REMOVED lines=13> */
.L_x_395:
[----:B------:R-:W-:Y:S05]  /*18510*/  BSYNC B1 ;  /* 0x0000000000017941 */ /* 0x000fea0003800000 */
.L_x_394:
        /* <DEDUP_REMOVED lines=13> */
.L_x_397:
[----:B------:R-:W-:Y:S05]  /*185f0*/  BSYNC B1 ;  /* 0x0000000000017941 */ /* 0x000fea0003800000 */
.L_x_396:
        /* <DEDUP_REMOVED lines=13> */
.L_x_399:
[----:B------:R-:W-:Y:S05]  /*186d0*/  BSYNC B1 ;  /* 0x0000000000017941 */ /* 0x000fea0003800000 */
.L_x_398:
        /* <DEDUP_REMOVED lines=13> */
.L_x_401:
[----:B------:R-:W-:Y:S05]  /*187b0*/  BSYNC B1 ;  /* 0x0000000000017941 */ /* 0x000fea0003800000 */
.L_x_400:
        /* <DEDUP_REMOVED lines=13> */
.L_x_403:
[----:B------:R-:W-:Y:S05]  /*18890*/  BSYNC B1 ;  /* 0x0000000000017941 */ /* 0x000fea0003800000 */
.L_x_402:
        /* <DEDUP_REMOVED lines=13> */
.L_x_405:
[----:B------:R-:W-:Y:S05]  /*18970*/  BSYNC B1 ;  /* 0x0000000000017941 */ /* 0x000fea0003800000 */
.L_x_404:
        /* <DEDUP_REMOVED lines=13> */
.L_x_407:
[----:B------:R-:W-:Y:S05]  /*18a50*/  BSYNC B1 ;  /* 0x0000000000017941 */ /* 0x000fea0003800000 */
.L_x_406:
        /* <DEDUP_REMOVED lines=13> */
.L_x_409:
[----:B------:R-:W-:Y:S05]  /*18b30*/  BSYNC B1 ;  /* 0x0000000000017941 */ /* 0x000fea0003800000 */
.L_x_408:
        /* <DEDUP_REMOVED lines=13> */
.L_x_411:
[----:B------:R-:W-:Y:S05]  /*18c10*/  BSYNC B1 ;  /* 0x0000000000017941 */ /* 0x000fea0003800000 */
.L_x_410:
        /* <DEDUP_REMOVED lines=13> */
.L_x_413:
[----:B------:R-:W-:Y:S05]  /*18cf0*/  BSYNC B1 ;  /* 0x0000000000017941 */ /* 0x000fea0003800000 */
.L_x_412:
        /* <DEDUP_REMOVED lines=13> */
.L_x_415:
[----:B------:R-:W-:Y:S05]  /*18dd0*/  BSYNC B1 ;  /* 0x0000000000017941 */ /* 0x000fea0003800000 */
.L_x_414:
        /* <DEDUP_REMOVED lines=13> */
.L_x_417:
[----:B------:R-:W-:Y:S05]  /*18eb0*/  BSYNC B1 ;  /* 0x0000000000017941 */ /* 0x000fea0003800000 */
.L_x_416:
        /* <DEDUP_REMOVED lines=13> */
.L_x_419:
[----:B------:R-:W-:Y:S05]  /*18f90*/  BSYNC B1 ;  /* 0x0000000000017941 */ /* 0x000fea0003800000 */
.L_x_418:
        /* <DEDUP_REMOVED lines=13> */
.L_x_421:
[----:B------:R-:W-:Y:S05]  /*19070*/  BSYNC B1 ;  /* 0x0000000000017941 */ /* 0x000fea0003800000 */
.L_x_420:
        /* <DEDUP_REMOVED lines=13> */
.L_x_423:
[----:B------:R-:W-:Y:S05]  /*19150*/  BSYNC B1 ;  /* 0x0000000000017941 */ /* 0x000fea0003800000 */
.L_x_422:
        /* <DEDUP_REMOVED lines=13> */
.L_x_425:
[----:B------:R-:W-:Y:S05]  /*19230*/  BSYNC B1 ;  /* 0x0000000000017941 */ /* 0x000fea0003800000 */
.L_x_424:
        /* <DEDUP_REMOVED lines=13> */
.L_x_427:
[----:B------:R-:W-:Y:S05]  /*19310*/  BSYNC B1 ;  /* 0x0000000000017941 */ /* 0x000fea0003800000 */
.L_x_426:
        /* <DEDUP_REMOVED lines=13> */
.L_x_429:
[----:B------:R-:W-:Y:S05]  /*193f0*/  BSYNC B1 ;  /* 0x0000000000017941 */ /* 0x000fea0003800000 */
.L_x_428:
        /* <DEDUP_REMOVED lines=13> */
.L_x_431:
[----:B------:R-:W-:Y:S05]  /*194d0*/  BSYNC B1 ;  /* 0x0000000000017941 */ /* 0x000fea0003800000 */
.L_x_430:
        /* <DEDUP_REMOVED lines=13> */
.L_x_433:
[----:B------:R-:W-:Y:S05]  /*195b0*/  BSYNC B1 ;  /* 0x0000000000017941 */ /* 0x000fea0003800000 */
.L_x_432:
        /* <DEDUP_REMOVED lines=13> */
.L_x_435:
[----:B------:R-:W-:Y:S05]  /*19690*/  BSYNC B1 ;  /* 0x0000000000017941 */ /* 0x000fea0003800000 */
.L_x_434:
        /* <DEDUP_REMOVED lines=13> */
.L_x_437:
[----:B------:R-:W-:Y:S05]  /*19770*/  BSYNC B1 ;  /* 0x0000000000017941 */ /* 0x000fea0003800000 */
.L_x_436:
        /* <DEDUP_REMOVED lines=13> */
.L_x_439:
[----:B------:R-:W-:Y:S05]  /*19850*/  BSYNC B1 ;  /* 0x0000000000017941 */ /* 0x000fea0003800000 */
.L_x_438:
        /* <DEDUP_REMOVED lines=13> */
.L_x_441:
[----:B------:R-:W-:Y:S05]  /*19930*/  BSYNC B1 ;  /* 0x0000000000017941 */ /* 0x000fea0003800000 */
.L_x_440:
        /* <DEDUP_REMOVED lines=13> */
.L_x_443:
[----:B------:R-:W-:Y:S05]  /*19a10*/  BSYNC B1 ;  /* 0x0000000000017941 */ /* 0x000fea0003800000 */
.L_x_442:
        /* <DEDUP_REMOVED lines=13> */
.L_x_445:
[----:B------:R-:W-:Y:S05]  /*19af0*/  BSYNC B1 ;  /* 0x0000000000017941 */ /* 0x000fea0003800000 */
.L_x_444:
        /* <DEDUP_REMOVED lines=13> */
.L_x_447:
[----:B------:R-:W-:Y:S05]  /*19bd0*/  BSYNC B1 ;  /* 0x0000000000017941 */ /* 0x000fea0003800000 */
.L_x_446:
        /* <DEDUP_REMOVED lines=13> */
.L_x_449:
[----:B------:R-:W-:Y:S05]  /*19cb0*/  BSYNC B1 ;  /* 0x0000000000017941 */ /* 0x000fea0003800000 */
.L_x_448:
        /* <DEDUP_REMOVED lines=13> */
.L_x_451:
[----:B------:R-:W-:Y:S05]  /*19d90*/  BSYNC B1 ;  /* 0x0000000000017941 */ /* 0x000fea0003800000 */
.L_x_450:
        /* <DEDUP_REMOVED lines=13> */
.L_x_453:
[----:B------:R-:W-:Y:S05]  /*19e70*/  BSYNC B1 ;  /* 0x0000000000017941 */ /* 0x000fea0003800000 */
.L_x_452:
        /* <DEDUP_REMOVED lines=13> */
.L_x_455:
[----:B------:R-:W-:Y:S05]  /*19f50*/  BSYNC B1 ;  /* 0x0000000000017941 */ /* 0x000fea0003800000 */
.L_x_454:
        /* <DEDUP_REMOVED lines=13> */
.L_x_457:
[----:B------:R-:W-:Y:S05]  /*1a030*/  BSYNC B1 ;  /* 0x0000000000017941 */ /* 0x000fea0003800000 */
.L_x_456:
        /* <DEDUP_REMOVED lines=13> */
.L_x_459:
[----:B------:R-:W-:Y:S05]  /*1a110*/  BSYNC B1 ;  /* 0x0000000000017941 */ /* 0x000fea0003800000 */
.L_x_458:
        /* <DEDUP_REMOVED lines=13> */
.L_x_461:
[----:B------:R-:W-:Y:S05]  /*1a1f0*/  BSYNC B1 ;  /* 0x0000000000017941 */ /* 0x000fea0003800000 */
.L_x_460:
        /* <DEDUP_REMOVED lines=13> */
.L_x_463:
[----:B------:R-:W-:Y:S05]  /*1a2d0*/  BSYNC B1 ;  /* 0x0000000000017941 */ /* 0x000fea0003800000 */
.L_x_462:
        /* <DEDUP_REMOVED lines=13> */
.L_x_465:
[----:B------:R-:W-:Y:S05]  /*1a3b0*/  BSYNC B1 ;  /* 0x0000000000017941 */ /* 0x000fea0003800000 */
.L_x_464:
        /* <DEDUP_REMOVED lines=13> */
.L_x_467:
[----:B------:R-:W-:Y:S05]  /*1a490*/  BSYNC B1 ;  /* 0x0000000000017941 */ /* 0x000fea0003800000 */
.L_x_466:
        /* <DEDUP_REMOVED lines=13> */
.L_x_469:
[----:B------:R-:W-:Y:S05]  /*1a570*/  BSYNC B1 ;  /* 0x0000000000017941 */ /* 0x000fea0003800000 */
.L_x_468:
        /* <DEDUP_REMOVED lines=13> */
.L_x_471:
[----:B------:R-:W-:Y:S05]  /*1a650*/  BSYNC B1 ;  /* 0x0000000000017941 */ /* 0x000fea0003800000 */
.L_x_470:
        /* <DEDUP_REMOVED lines=13> */
.L_x_473:
[----:B------:R-:W-:Y:S05]  /*1a730*/  BSYNC B1 ;  /* 0x0000000000017941 */ /* 0x000fea0003800000 */
.L_x_472:
        /* <DEDUP_REMOVED lines=13> */
.L_x_475:
[----:B------:R-:W-:Y:S05]  /*1a810*/  BSYNC B1 ;  /* 0x0000000000017941 */ /* 0x000fea0003800000 */
.L_x_474:
        /* <DEDUP_REMOVED lines=13> */
.L_x_477:
[----:B------:R-:W-:Y:S05]  /*1a8f0*/  BSYNC B1 ;  /* 0x0000000000017941 */ /* 0x000fea0003800000 */
.L_x_476:
        /* <DEDUP_REMOVED lines=13> */
.L_x_479:
[----:B------:R-:W-:Y:S05]  /*1a9d0*/  BSYNC B1 ;  /* 0x0000000000017941 */ /* 0x000fea0003800000 */
.L_x_478:
        /* <DEDUP_REMOVED lines=13> */
.L_x_481:
[----:B------:R-:W-:Y:S05]  /*1aab0*/  BSYNC B1 ;  /* 0x0000000000017941 */ /* 0x000fea0003800000 */
.L_x_480:
        /* <DEDUP_REMOVED lines=13> */
.L_x_483:
[----:B------:R-:W-:Y:S05]  /*1ab90*/  BSYNC B1 ;  /* 0x0000000000017941 */ /* 0x000fea0003800000 */
.L_x_482:
        /* <DEDUP_REMOVED lines=13> */
.L_x_485:
[----:B------:R-:W-:Y:S05]  /*1ac70*/  BSYNC B1 ;  /* 0x0000000000017941 */ /* 0x000fea0003800000 */
.L_x_484:
        /* <DEDUP_REMOVED lines=13> */
.L_x_487:
[----:B------:R-:W-:Y:S05]  /*1ad50*/  BSYNC B1 ;  /* 0x0000000000017941 */ /* 0x000fea0003800000 */
.L_x_486:
        /* <DEDUP_REMOVED lines=13> */
.L_x_489:
[----:B------:R-:W-:Y:S05]  /*1ae30*/  BSYNC B1 ;  /* 0x0000000000017941 */ /* 0x000fea0003800000 */
.L_x_488:
        /* <DEDUP_REMOVED lines=13> */
.L_x_491:
[----:B------:R-:W-:Y:S05]  /*1af10*/  BSYNC B1 ;  /* 0x0000000000017941 */ /* 0x000fea0003800000 */
.L_x_490:
        /* <DEDUP_REMOVED lines=13> */
.L_x_493:
[----:B------:R-:W-:Y:S05]  /*1aff0*/  BSYNC B1 ;  /* 0x0000000000017941 */ /* 0x000fea0003800000 */
.L_x_492:
        /* <DEDUP_REMOVED lines=13> */
.L_x_495:
[----:B------:R-:W-:Y:S05]  /*1b0d0*/  BSYNC B1 ;  /* 0x0000000000017941 */ /* 0x000fea0003800000 */
.L_x_494:
[----:B0-2---:R-:W2:Y:S01]  /*1b0e0*/  LDL.LU R3, [R1+0x3b8] ;  /* 0x0003b80001037983 */ /* 0x005ea20000300800 */
[----:B-----5:R-:W-:Y:S01]  /*1b0f0*/  LOP3.LUT R12, R12, 0xff, RZ, 0xc0, !PT ;  /* 0x000000ff0c0c7812 */ /* 0x020fe200078ec0ff */
[----:B------:R-:W-:Y:S01]  /*1b100*/  BSSY B1, `(.L_x_496) ;  /* 0x000000b000017945 */ /* 0x000fe20003800000 */
[----:B------:R-:W-:Y:S02]  /*1b110*/  ISETP.LT.OR P2, PT, R0, 0xea, !P2 ;  /* 0x000000ea0000780c */ /* 0x000fe40005741670 */
[----:B------:R-:W-:Y:S02]  /*1b120*/  F2FP.F16.E4M3.UNPACK_B R12, R12 ;  /* 0x0000000cff0c723e */ /* 0x000fe400020006ff */
[----:B------:R-:W-:-:S03]  /*1b130*/  PRMT R2, RZ, 0x7610, R2 ;  /* 0x00007610ff027816 */ /* 0x000fc60000000002 */
[----:B------:R-:W-:-:S05]  /*1b140*/  HADD2.F32 R12, -RZ, R12.H0_H0 ;  /* 0x2000000cff0c7230 */ /* 0x000fca0000004100 */
[----:B------:R-:W-:-:S04]  /*1b150*/  FMUL R12, R12, UR5 ;  /* 0x000000050c0c7c20 */ /* 0x000fc80008400000 */
[----:B--2---:R-:W-:-:S05]  /*1b160*/  FFMA R12, R3, UR4, R12 ;  /* 0x00000004030c7c23 */ /* 0x004fca000800000c */
[----:B------:R-:W-:-:S05]  /*1b170*/  F2FP.SATFINITE.E4M3.F32.PACK_AB_MERGE_C R3, RZ, R12, RZ ;  /* 0x0000000cff03723e */ /* 0x000fca00048070ff */
[----:B------:R0:W-:Y:S01]  /*1b180*/  @!P5 STG.E.U8 desc[UR6][R4.64+0xe8], R3 ;  /* 0x0000e8030400d986 */ /* 0x0001e2000c101106 */
[----:B------:R-:W-:Y:S05]  /*1b190*/  @P2 BRA `(.L_x_497) ;  /* 0x0000000000042947 */ /* 0x000fea0003800000 */
[----:B------:R2:W5:Y:S02]  /*1b1a0*/  LDG.E.U8 R2, desc[UR6][R6.64+0xe9] ;  /* 0x0000e90606027981 */ /* 0x000564000c1e1100 */
.L_x_497:
[----:B------:R-:W-:Y:S05]  /*1b1b0*/  BSYNC B1 ;  /* 0x0000000000017941 */ /* 0x000fea0003800000 */
.L_x_496:
[----:B0-----:R-:W3:Y:S01]  /*1b1c0*/  LDL.LU R3, [R1+0x3bc] ;  /* 0x0003bc0001037983 */ /* 0x001ee20000300800 */
[----:B-----5:R-:W-:Y:S01]  /*1b1d0*/  LOP3.LUT R2, R2, 0xff, RZ, 0xc0, !PT ;  /* 0x000000ff02027812 */ /* 0x020fe200078ec0ff */
[----:B------:R-:W-:Y:S01]  /*1b1e0*/  BSSY B1, `(.L_x_498) ;  /* 0x000000b000017945 */ /* 0x000fe20003800000 */
[----:B------:R-:W-:Y:S02]  /*1b1f0*/  ISETP.LT.OR P3, PT, R0, 0xe1, !P1 ;  /* 0x000000e10000780c */ /* 0x000fe40004f61670 */
[----:B------:R-:W-:-:S05]  /*1b200*/  F2FP.F16.E4M3.UNPACK_B R2, R2 ;  /* 0x00000002ff02723e */ /* 0x000fca00020006ff */
[----:B------:R-:W-:-:S05]  /*1b210*/  HADD2.F32 R2, -RZ, R2.H0_H0 ;  /* 0x20000002ff027230 */ /* 0x000fca0000004100 */
[----:B------:R-:W-:-:S04]  /*1b220*/  FMUL R2, R2, UR5 ;  /* 0x0000000502027c20 */ /* 0x000fc80008400000 */
[----:B---3--:R-:W-:-:S05]  /*1b230*/  FFMA R2, R3, UR4, R2 ;  /* 0x0000000403027c23 */ /* 0x008fca0008000002 */
[----:B------:R-:W-:Y:S02]  /*1b240*/  F2FP.SATFINITE.E4M3.F32.PACK_AB_MERGE_C R3, RZ, R2, RZ ;  /* 0x00000002ff03723e */ /* 0x000fe400048070ff */
[----:B------:R-:W-:-:S03]  /*1b250*/  PRMT R2, RZ, 0x7610, R2 ;  /* 0x00007610ff027816 */ /* 0x000fc60000000002 */
[----:B------:R0:W-:Y:S01]  /*1b260*/  @!P2 STG.E.U8 desc[UR6][R4.64+0xe9], R3 ;  /* 0x0000e9030400a986 */ /* 0x0001e2000c101106 */
[----:B------:R-:W-:Y:S05]  /*1b270*/  @P3 BRA `(.L_x_499) ;  /* 0x0000000000043947 */ /* 0x000fea0003800000 */
[----:B------:R3:W5:Y:S02]  /*1b280*/  LDG.E.U8 R2, desc[UR6][R8.64+0xe0] ;  /* 0x0000e00608027981 */ /* 0x000764000c1e1100 */
.L_x_499:
[----:B------:R-:W-:Y:S05]  /*1b290*/  BSYNC B1 ;  /* 0x0000000000017941 */ /* 0x000fea0003800000 */
.L_x_498:
[----:B0-----:R-:W2:Y:S01]  /*1b2a0*/  LDL.LU R3, [R1+0x3c0] ;  /* 0x0003c00001037983 */ /* 0x001ea20000300800 */
        /* <DEDUP_REMOVED lines=12> */
.L_x_501:
[----:B------:R-:W-:Y:S05]  /*1b370*/  BSYNC B1 ;  /* 0x0000000000017941 */ /* 0x000fea0003800000 */
.L_x_500:
        /* <DEDUP_REMOVED lines=13> */
.L_x_503:
[----:B------:R-:W-:Y:S05]  /*1b450*/  BSYNC B1 ;  /* 0x0000000000017941 */ /* 0x000fea0003800000 */
.L_x_502:
        /* <DEDUP_REMOVED lines=13> */
.L_x_505:
[----:B------:R-:W-:Y:S05]  /*1b530*/  BSYNC B1 ;  /* 0x0000000000017941 */ /* 0x000fea0003800000 */
.L_x_504:
        /* <DEDUP_REMOVED lines=13> */
.L_x_507:
[----:B------:R-:W-:Y:S05]  /*1b610*/  BSYNC B1 ;  /* 0x0000000000017941 */ /* 0x000fea0003800000 */
.L_x_506:
        /* <DEDUP_REMOVED lines=13> */
.L_x_509:
[----:B------:R-:W-:Y:S05]  /*1b6f0*/  BSYNC B1 ;  /* 0x0000000000017941 */ /* 0x000fea0003800000 */
.L_x_508:
        /* <DEDUP_REMOVED lines=13> */
.L_x_511:
[----:B------:R-:W-:Y:S05]  /*1b7d0*/  BSYNC B1 ;  /* 0x0000000000017941 */ /* 0x000fea0003800000 */
.L_x_510:
[----:B0-----:R-:W2:Y:S01]  /*1b7e0*/  LDL.LU R3, [R1+0x3d8] ;  /* 0x0003d80001037983 */ /* 0x001ea20000300800 */
        /* <DEDUP_REMOVED lines=12> */
.L_x_513:
[----:B------:R-:W-:Y:S05]  /*1b8b0*/  BSYNC B1 ;  /* 0x0000000000017941 */ /* 0x000fea0003800000 */
.L_x_512:
[----:B------:R-:W-:Y:S05]  /*1b8c0*/  @P0 BRA `(.L_x_514) ;  /* 0x0000004800940947 */ /* 0x000fea0003800000 */
[----:B------:R-:W2:Y:S01]  /*1b8d0*/  LDL.LU R2, [R1+0x3dc] ;  /* 0x0003dc0001027983 */ /* 0x000ea20000300800 */
[----:B-----5:R-:W-:-:S04]  /*1b8e0*/  LOP3.LUT R0, R0, 0xff, RZ, 0xc0, !PT ;  /* 0x000000ff00007812 */ /* 0x020fc800078ec0ff */
[----:B------:R-:W-:-:S05]  /*1b8f0*/  F2FP.F16.E4M3.UNPACK_B R0, R0 ;  /* 0x00000000ff00723e */ /* 0x000fca00020006ff */
[----:B------:R-:W-:-:S05]  /*1b900*/  HADD2.F32 R0, -RZ, R0.H0_H0 ;  /* 0x20000000ff007230 */ /* 0x000fca0000004100 */
[----:B------:R-:W-:-:S04]  /*1b910*/  FMUL R0, R0, UR5 ;  /* 0x0000000500007c20 */ /* 0x000fc80008400000 */
[----:B--2---:R-:W-:-:S05]  /*1b920*/  FFMA R0, R2, UR4, R0 ;  /* 0x0000000402007c23 */ /* 0x004fca0008000000 */
[----:B0-----:R-:W-:-:S05]  /*1b930*/  F2FP.SATFINITE.E4M3.F32.PACK_AB_MERGE_C R3, RZ, R0, RZ ;  /* 0x00000000ff03723e */ /* 0x001fca00048070ff */
[----:B------:R0:W-:Y:S01]  /*1b940*/  STG.E.U8 desc[UR6][R24.64+0xe9], R3 ;  /* 0x0000e90318007986 */ /* 0x0001e2000c101106 */
[----:B------:R-:W-:Y:S05]  /*1b950*/  BRA `(.L_x_514) ;  /* 0x0000004800707947 */ /* 0x000fea0003800000 */
.L_x_33:
[----:B------:R-:W2:Y:S04]  /*1b960*/  LDL.LU R31, [R1+0x80] ;  /* 0x00008000011f7983 */ /* 0x000ea80000300800 */
[----:B------:R-:W3:Y:S04]  /*1b970*/  LDL.LU R29, [R1+0x84] ;  /* 0x00008400011d7983 */ /* 0x000ee80000300800 */
[----:B------:R-:W4:Y:S01]  /*1b980*/  LDL.LU R28, [R1+0x88] ;  /* 0x00008800011c7983 */ /* 0x000f220000300800 */
[----:B------:R-:W-:Y:S01]  /*1b990*/  ISETP.GE.AND P3, PT, R30, 0x1, PT ;  /* 0x000000011e00780c */ /* 0x000fe20003f66270 */
[----:B------:R-:W-:-:S02]  /*1b9a0*/  FMUL R6, R6, UR4 ;  /* 0x0000000406067c20 */ /* 0x000fc40008400000 */
[----:B------:R-:W5:Y:S01]  /*1b9b0*/  LDL.LU R35, [R1+0x8c] ;  /* 0x00008c0001237983 */ /* 0x000f620000300800 */
[----:B------:R-:W-:Y:S02]  /*1b9c0*/  ISETP.LT.OR P0, PT, R0, 0x1, !P3 ;  /* 0x000000010000780c */ /* 0x000fe40005f01670 */
[----:B------:R-:W-:Y:S01]  /*1b9d0*/  F2FP.SATFINITE.E4M3.F32.PACK_AB_MERGE_C R6, RZ, R6, RZ ;  /* 0x00000006ff06723e */ /* 0x000fe200048070ff */
[----:B------:R-:W5:Y:S01]  /*1b9e0*/  LDL.LU R34, [R1+0x90] ;  /* 0x0000900001227983 */ /* 0x000f620000300800 */
[----:B------:R-:W-:Y:S01]  /*1b9f0*/  ISETP.GE.AND P2, PT, R30, 0x9, PT ;  /* 0x000000091e00780c */ /* 0x000fe20003f46270 */
[----:B------:R-:W-:Y:S01]  /*1ba00*/  FMUL R7, R7, UR4 ;  /* 0x0000000407077c20 */ /* 0x000fe20008400000 */
[----:B------:R-:W-:Y:S01]  /*1ba10*/  FMUL R9, R9, UR4 ;  /* 0x0000000409097c20 */ /* 0x000fe20008400000 */
[----:B------:R-:W5:Y:S01]  /*1ba20*/  LDL.LU R33, [R1+0x94] ;  /* 0x0000940001217983 */ /* 0x000f620000300800 */
[----:B------:R-:W-:-:S05]  /*1ba30*/  ISETP.LT.OR P5, PT, R0, 0x2, !P2 ;  /* 0x000000020000780c */ /* 0x000fca00057a1670 */
[----:B------:R-:W-:Y:S01]  /*1ba40*/  @!P0 STG.E.U8 desc[UR6][R2.64], R6 ;  /* 0x0000000602008986 */ /* 0x000fe2000c101106 */
[----:B------:R-:W-:Y:S02]  /*1ba50*/  ISETP.LT.OR P0, PT, R0, 0x2, !P3 ;  /* 0x000000020000780c */ /* 0x000fe40005f01670 */
[----:B------:R-:W-:Y:S01]  /*1ba60*/  F2FP.SATFINITE.E4M3.F32.PACK_AB_MERGE_C R7, RZ, R7, RZ ;  /* 0x00000007ff07723e */ /* 0x000fe200048070ff */
[----:B------:R-:W5:Y:S01]  /*1ba70*/  LDL.LU R32, [R1+0x98] ;  /* 0x0000980001207983 */ /* 0x000f620000300800 */
[----:B------:R-:W-:Y:S01]  /*1ba80*/  F2FP.SATFINITE.E4M3.F32.PACK_AB_MERGE_C R9, RZ, R9, RZ ;  /* 0x00000009ff09723e */ /* 0x000fe200048070ff */
[----:B------:R-:W-:Y:S01]  /*1ba90*/  FMUL R8, R8, UR4 ;  /* 0x0000000408087c20 */ /* 0x000fe20008400000 */
[----:B------:R-:W-:Y:S01]  /*1baa0*/  FMUL R11, R11, UR4 ;  /* 0x000000040b0b7c20 */ /* 0x000fe20008400000 */
[----:B------:R-:W-:Y:S01]  /*1bab0*/  ISETP.LT.OR P6, PT, R0, 0x9, !P3 ;  /* 0x000000090000780c */ /* 0x000fe20005fc1670 */
[----:B------:R-:W-:Y:S01]  /*1bac0*/  FMUL R10, R10, UR4 ;  /* 0x000000040a0a7c20 */ /* 0x000fe20008400000 */
[----:B------:R-:W-:Y:S01]  /*1bad0*/  FMUL R12, R12, UR4 ;  /* 0x000000040c0c7c20 */ /* 0x000fe20008400000 */
[----:B------:R-:W-:Y:S01]  /*1bae0*/  F2FP.SATFINITE.E4M3.F32.PACK_AB_MERGE_C R8, RZ, R8, RZ ;  /* 0x00000008ff08723e */ /* 0x000fe200048070ff */
[----:B------:R-:W-:Y:S01]  /*1baf0*/  FMUL R13, R13, UR4 ;  /* 0x000000040d0d7c20 */ /* 0x000fe20008400000 */
[----:B------:R-:W-:Y:S01]  /*1bb00*/  F2FP.SATFINITE.E4M3.F32.PACK_AB_MERGE_C R11, RZ, R11, RZ ;  /* 0x0000000bff0b723e */ /* 0x000fe200048070ff */
[----:B------:R1:W-:Y:S01]  /*1bb10*/  @!P0 STG.E.U8 desc[UR6][R2.64+0x1], R7 ;  /* 0x0000010702008986 */ /* 0x0003e2000c101106 */
[----:B------:R-:W-:Y:S01]  /*1bb20*/  ISETP.LT.OR P0, PT, R0, 0x1, !P2 ;  /* 0x000000010000780c */ /* 0x000fe20005701670 */
[----:B------:R-:W-:Y:S01]  /*1bb30*/  FMUL R14, R14, UR4 ;  /* 0x000000040e0e7c20 */ /* 0x000fe20008400000 */
[----:B------:R-:W-:Y:S01]  /*1bb40*/  F2FP.SATFINITE.E4M3.F32.PACK_AB_MERGE_C R10, RZ, R10, RZ ;  /* 0x0000000aff0a723e */ /* 0x000fe200048070ff */
[----:B------:R0:W-:Y:S01]  /*1bb50*/  @!P5 STG.E.U8 desc[UR6][R4.64+0x1], R9 ;  /* 0x000001090400d986 */ /* 0x0001e2000c101106 */
[----:B------:R-:W-:Y:S01]  /*1bb60*/  ISETP.LT.OR P5, PT, R0, 0xa, !P3 ;  /* 0x0000000a0000780c */ /* 0x000fe20005fa1670 */
[----:B------:R-:W-:Y:S01]  /*1bb70*/  FMUL R15, R15, UR4 ;  /* 0x000000040f0f7c20 */ /* 0x000fe20008400000 */
[----:B------:R-:W-:Y:S01]  /*1bb80*/  F2FP.SATFINITE.E4M3.F32.PACK_AB_MERGE_C R12, RZ, R12, RZ ;  /* 0x0000000cff0c723e */ /* 0x000fe200048070ff */
[----:B------:R-:W-:Y:S01]  /*1bb90*/  FMUL R16, R16, UR4 ;  /* 0x0000000410107c20 */ /* 0x000fe20008400000 */
[----:B------:R-:W-:Y:S01]  /*1bba0*/  ISETP.GE.AND P1, PT, R30, 0x81, PT ;  /* 0x000000811e00780c */ /* 0x000fe20003f26270 */
[----:B------:R-:W-:Y:S01]  /*1bbb0*/  FMUL R17, R17, UR4 ;  /* 0x0000000411117c20 */ /* 0x000fe20008400000 */
[----:B------:R-:W-:Y:S01]  /*1bbc0*/  F2FP.SATFINITE.E4M3.F32.PACK_AB_MERGE_C R13, RZ, R13, RZ ;  /* 0x0000000dff0d723e */ /* 0x000fe200048070ff */
[----:B------:R-:W-:Y:S01]  /*1bbd0*/  FMUL R18, R18, UR4 ;  /* 0x0000000412127c20 */ /* 0x000fe20008400000 */
[----:B------:R-:W-:Y:S01]  /*1bbe0*/  F2FP.SATFINITE.E4M3.F32.PACK_AB_MERGE_C R14, RZ, R14, RZ ;  /* 0x0000000eff0e723e */ /* 0x000fe200048070ff */
[----:B------:R-:W-:Y:S01]  /*1bbf0*/  @!P0 STG.E.U8 desc[UR6][R4.64], R8 ;  /* 0x0000000804008986 */ /* 0x000fe2000c101106 */
[----:B------:R-:W-:Y:S01]  /*1bc00*/  ISETP.GE.AND P0, PT, R30, 0x89, PT ;  /* 0x000000891e00780c */ /* 0x000fe20003f06270 */
[----:B------:R-:W-:Y:S01]  /*1bc10*/  FMUL R19, R19, UR4 ;  /* 0x0000000413137c20 */ /* 0x000fe20008400000 */
[----:B------:R-:W-:Y:S01]  /*1bc20*/  F2FP.SATFINITE.E4M3.F32.PACK_AB_MERGE_C R15, RZ, R15, RZ ;  /* 0x0000000fff0f723e */ /* 0x000fe200048070ff */
[----:B------:R3:W-:Y:S01]  /*1bc30*/  @!P5 STG.E.U8 desc[UR6][R2.64+0x9], R11 ;  /* 0x0000090b0200d986 */ /* 0x0007e2000c101106 */
[----:B------:R-:W-:Y:S01]  /*1bc40*/  ISETP.LT.OR P5, PT, R0, 0xa, !P2 ;  /* 0x0000000a0000780c */ /* 0x000fe200057a1670 */
[----:B------:R-:W-:Y:S01]  /*1bc50*/  FMUL R20, R20, UR4 ;  /* 0x0000000414147c20 */ /* 0x000fe20008400000 */
[----:B------:R-:W-:Y:S01]  /*1bc60*/  F2FP.SATFINITE.E4M3.F32.PACK_AB_MERGE_C R16, RZ, R16, RZ ;  /* 0x00000010ff10723e */ /* 0x000fe200048070ff */
[----:B------:R-:W-:Y:S01]  /*1bc70*/  @!P6 STG.E.U8 desc[UR6][R2.64+0x8], R10 ;  /* 0x0000080a0200e986 */ /* 0x000fe2000c101106 */
[----:B------:R-:W-:Y:S01]  /*1bc80*/  ISETP.LT.OR P6, PT, R0, 0x9, !P2 ;  /* 0x000000090000780c */ /* 0x000fe200057c1670 */
[----:B------:R-:W-:Y:S01]  /*1bc90*/  FMUL R21, R21, UR4 ;  /* 0x0000000415157c20 */ /* 0x000fe20008400000 */
[----:B------:R-:W-:Y:S01]  /*1bca0*/  F2FP.SATFINITE.E4M3.F32.PACK_AB_MERGE_C R17, RZ, R17, RZ ;  /* 0x00000011ff11723e */ /* 0x000fe200048070ff */
[----:B------:R-:W-:Y:S01]  /*1bcb0*/  FMUL R22, R22, UR4 ;  /* 0x0000000416167c20 */ /* 0x000fe20008400000 */
[----:B------:R-:W-:Y:S01]  /*1bcc0*/  F2FP.SATFINITE.E4M3.F32.PACK_AB_MERGE_C R18, RZ, R18, RZ ;  /* 0x00000012ff12723e */ /* 0x000fe200048070ff */
[----:B------:R-:W-:Y:S01]  /*1bcd0*/  FMUL R23, R23, UR4 ;  /* 0x0000000417177c20 */ /* 0x000fe20008400000 */
[----:B------:R-:W-:Y:S01]  /*1bce0*/  F2FP.SATFINITE.E4M3.F32.PACK_AB_MERGE_C R19, RZ, R19, RZ ;  /* 0x00000013ff13723e */ /* 0x000fe200048070ff */
[----:B------:R-:W-:Y:S01]  /*1bcf0*/  FMUL R232, R232, UR4 ;  /* 0x00000004e8e87c20 */ /* 0x000fe20008400000 */
[----:B------:R-:W-:Y:S01]  /*1bd00*/  F2FP.SATFINITE.E4M3.F32.PACK_AB_MERGE_C R20, RZ, R20, RZ ;  /* 0x00000014ff14723e */ /* 0x000fe200048070ff */
[----:B------:R-:W-:Y:S01]  /*1bd10*/  @!P5 STG.E.U8 desc[UR6][R4.64+0x9], R13 ;  /* 0x0000090d0400d986 */ /* 0x000fe2000c101106 */
[C---:B------:R-:W-:Y:S01]  /*1bd20*/  ISETP.LT.OR P5, PT, R0.reuse, 0x2, !P1 ;  /* 0x000000020000780c */ /* 0x040fe20004fa1670 */
        /* <DEDUP_REMOVED lines=13> */
[----:B------:R-:W-:-:S02]  /*1be00*/  ISETP.LT.OR P5, PT, R0, 0x2, !P0 ;  /* 0x000000020000780c */ /* 0x000fc400047a1670 */
[----:B------:R-:W-:Y:S01]  /*1be10*/  F2FP.SATFINITE.E4M3.F32.PACK_AB_MERGE_C R234, RZ, R234, RZ ;  /* 0x000000eaffea723e */ /* 0x000fe200048070ff */
[----:B------:R-:W-:Y:S01]  /*1be20*/  @!P6 STG.E.U8 desc[UR6][R26.64], R14 ;  /* 0x0000000e1a00e986 */ /* 0x000fe2000c101106 */
[----:B------:R-:W-:Y:S02]  /*1be30*/  ISETP.LT.OR P6, PT, R0, 0x1, !P0 ;  /* 0x000000010000780c */ /* 0x000fe400047c1670 */
[----:B------:R-:W-:Y:S02]  /*1be40*/  F2FP.SATFINITE.E4M3.F32.PACK_AB_MERGE_C R235, RZ, R235, RZ ;  /* 0x000000ebffeb723e */ /* 0x000fe400048070ff */
[----:B-1----:R-:W-:Y:S02]  /*1be50*/  F2FP.SATFINITE.E4M3.F32.PACK_AB_MERGE_C R7, RZ, R236, RZ ;  /* 0x000000ecff07723e */ /* 0x002fe400048070ff */
[----:B------:R-:W-:-:S03]  /*1be60*/  F2FP.SATFINITE.E4M3.F32.PACK_AB_MERGE_C R237, RZ, R237, RZ ;  /* 0x000000edffed723e */ /* 0x000fc600048070ff */
[----:B------:R-:W-:Y:S01]  /*1be70*/  @!P5 STG.E.U8 desc[UR6][R24.64+0x1], R17 ;  /* 0x000001111800d986 */ /* 0x000fe2000c101106 */
[----:B------:R-:W-:-:S03]  /*1be80*/  ISETP.LT.OR P5, PT, R0, 0xa, !P1 ;  /* 0x0000000a0000780c */ /* 0x000fc60004fa1670 */
[----:B------:R-:W-:Y:S01]  /*1be90*/  @!P6 STG.E.U8 desc[UR6][R24.64], R16 ;  /* 0x000000101800e986 */ /* 0x000fe2000c101106 */
[----:B------:R-:W-:-:S09]  /*1bea0*/  ISETP.LT.OR P6, PT, R0, 0x9, !P1 ;  /* 0x000000090000780c */ /* 0x000fd20004fc1670 */
        /* <DEDUP_REMOVED lines=19> */
[----:B------:R-:W-:-:S13]  /*1bfe0*/  ISETP.LT.OR P6, PT, R0, 0x19, !P2 ;  /* 0x000000190000780c */ /* 0x000fda00057c1670 */
[----:B------:R1:W-:Y:S01]  /*1bff0*/  @!P6 STG.E.U8 desc[UR6][R4.64+0x18], R7 ;  /* 0x000018070400e986 */ /* 0x0003e2000c101106 */
[C---:B------:R-:W-:Y:S01]  /*1c000*/  ISETP.LT.OR P6, PT, R0.reuse, 0x11, !P1 ;  /* 0x000000110000780c */ /* 0x040fe20004fc1670 */
[----:B--2---:R-:W-:Y:S02]  /*1c010*/  FMUL R6, R31, UR4 ;  /* 0x000000041f067c20 */ /* 0x004fe40008400000 */
[----:B------:R-:W2:Y:S03]  /*1c020*/  LDL.LU R31, [R1+0x9c] ;  /* 0x00009c00011f7983 */ /* 0x000ea60000300800 */
[----:B0-----:R-:W-:Y:S01]  /*1c030*/  F2FP.SATFINITE.E4M3.F32.PACK_AB_MERGE_C R9, RZ, R6, RZ ;  /* 0x00000006ff09723e */ /* 0x001fe200048070ff */
[----:B---3--:R-:W-:Y:S01]  /*1c040*/  FMUL R6, R29, UR4 ;  /* 0x000000041d067c20 */ /* 0x008fe20008400000 */
[----:B------:R-:W-:Y:S01]  /*1c050*/  @!P5 STG.E.U8 desc[UR6][R4.64+0x19], R237 ;  /* 0x000019ed0400d986 */ /* 0x000fe2000c101106 */
[----:B------:R-:W-:-:S03]  /*1c060*/  ISETP.LT.OR P5, PT, R0, 0x12, !P1 ;  /* 0x000000120000780c */ /* 0x000fc60004fa1670 */
[----:B------:R-:W3:Y:S01]  /*1c070*/  LDL.LU R29, [R1+0xa0] ;  /* 0x0000a000011d7983 */ /* 0x000ee20000300800 */
[----:B------:R-:W-:Y:S01]  /*1c080*/  F2FP.SATFINITE.E4M3.F32.PACK_AB_MERGE_C R11, RZ, R6, RZ ;  /* 0x00000006ff0b723e */ /* 0x000fe200048070ff */
[----:B----4-:R-:W-:Y:S02]  /*1c090*/  FMUL R6, R28, UR4 ;  /* 0x000000041c067c20 */ /* 0x010fe40008400000 */
[----:B------:R-:W4:Y:S03]  /*1c0a0*/  LDL.LU R28, [R1+0xa4] ;  /* 0x0000a400011c7983 */ /* 0x000f260000300800 */
[----:B-1----:R-:W-:Y:S01]  /*1c0b0*/  F2FP.SATFINITE.E4M3.F32.PACK_AB_MERGE_C R7, RZ, R6, RZ ;  /* 0x00000006ff07723e */ /* 0x002fe200048070ff */
[----:B-----5:R-:W-:Y:S01]  /*1c0c0*/  FMUL R6, R35, UR4 ;  /* 0x0000000423067c20 */ /* 0x020fe20008400000 */
[----:B------:R0:W-:Y:S01]  /*1c0d0*/  @!P6 STG.E.U8 desc[UR6][R26.64+0x10], R9 ;  /* 0x000010091a00e986 */ /* 0x0001e2000c101106 */
[----:B------:R-:W-:-:S03]  /*1c0e0*/  ISETP.LT.OR P6, PT, R0, 0x11, !P0 ;  /* 0x000000110000780c */ /* 0x000fc600047c1670 */
[----:B------:R-:W5:Y:S01]  /*1c0f0*/  LDL.LU R35, [R1+0xa8] ;  /* 0x0000a80001237983 */ /* 0x000f620000300800 */
[----:B------:R-:W-:Y:S01]  /*1c100*/  F2FP.SATFINITE.E4M3.F32.PACK_AB_MERGE_C R13, RZ, R6, RZ ;  /* 0x00000006ff0d723e */ /* 0x000fe200048070ff */
[----:B------:R-:W-:Y:S02]  /*1c110*/  FMUL R6, R34, UR4 ;  /* 0x0000000422067c20 */ /* 0x000fe40008400000 */
[----:B------:R-:W5:Y:S03]  /*1c120*/  LDL.LU R34, [R1+0xac] ;  /* 0x0000ac0001227983 */ /* 0x000f660000300800 */
[----:B0-----:R-:W-:Y:S01]  /*1c130*/  F2FP.SATFINITE.E4M3.F32.PACK_AB_MERGE_C R9, RZ, R6, RZ ;  /* 0x00000006ff09723e */ /* 0x001fe200048070ff */
[----:B------:R-:W-:Y:S01]  /*1c140*/  FMUL R6, R33, UR4 ;  /* 0x0000000421067c20 */ /* 0x000fe20008400000 */
[----:B------:R0:W-:Y:S01]  /*1c150*/  @!P5 STG.E.U8 desc[UR6][R26.64+0x11], R11 ;  /* 0x0000110b1a00d986 */ /* 0x0001e2000c101106 */
[----:B------:R-:W-:-:S03]  /*1c160*/  ISETP.LT.OR P5, PT, R0, 0x12, !P0 ;  /* 0x000000120000780c */ /* 0x000fc600047a1670 */
[----:B------:R-:W5:Y:S04]  /*1c170*/  LDL.LU R33, [R1+0xb0] ;  /* 0x0000b00001217983 */ /* 0x000f680000300800 */
[----:B------:R1:W-:Y:S01]  /*1c180*/  @!P6 STG.E.U8 desc[UR6][R24.64+0x10], R7 ;  /* 0x000010071800e986 */ /* 0x0003e2000c101106 */
[----:B0-----:R-:W-:Y:S01]  /*1c190*/  F2FP.SATFINITE.E4M3.F32.PACK_AB_MERGE_C R11, RZ, R6, RZ ;  /* 0x00000006ff0b723e */ /* 0x001fe200048070ff */
[----:B------:R-:W-:Y:S02]  /*1c1a0*/  FMUL R6, R32, UR4 ;  /* 0x0000000420067c20 */ /* 0x000fe40008400000 */
[----:B------:R-:W5:Y:S01]  /*1c1b0*/  LDL.LU R32, [R1+0xb4] ;  /* 0x0000b40001207983 */ /* 0x000f620000300800 */
[----:B------:R-:W-:Y:S02]  /*1c1c0*/  ISETP.LT.OR P6, PT, R0, 0x19, !P1 ;  /* 0x000000190000780c */ /* 0x000fe40004fc1670 */
[----:B-1----:R-:W-:Y:S01]  /*1c1d0*/  F2FP.SATFINITE.E4M3.F32.PACK_AB_MERGE_C R7, RZ, R6, RZ ;  /* 0x00000006ff07723e */ /* 0x002fe200048070ff */
[----:B------:R0:W-:Y:S10]  /*1c1e0*/  @!P5 STG.E.U8 desc[UR6][R24.64+0x11], R13 ;  /* 0x0000110d1800d986 */ /* 0x0001f4000c101106 */
[----:B------:R1:W-:Y:S01]  /*1c1f0*/  @!P6 STG.E.U8 desc[UR6][R26.64+0x18], R9 ;  /* 0x000018091a00e986 */ /* 0x0003e2000c101106 */
[----:B--2---:R-:W-:-:S03]  /*1c200*/  FMUL R6, R31, UR4 ;  /* 0x000000041f067c20 */ /* 0x004fc60008400000 */
[----:B------:R-:W2:Y:S02]  /*1c210*/  LDL.LU R31, [R1+0xb8] ;  /* 0x0000b800011f7983 */ /* 0x000ea40000300800 */
[----:B0-----:R-:W-:Y:S01]  /*1c220*/  F2FP.SATFINITE.E4M3.F32.PACK_AB_MERGE_C R13, RZ, R6, RZ ;  /* 0x00000006ff0d723e */ /* 0x001fe200048070ff */
[----:B---3--:R-:W-:Y:S02]  /*1c230*/  FMUL R6, R29, UR4 ;  /* 0x000000041d067c20 */ /* 0x008fe40008400000 */
[----:B------:R-:W3:Y:S03]  /*1c240*/  LDL.LU R29, [R1+0xbc] ;  /* 0x0000bc00011d7983 */ /* 0x000ee60000300800 */
[----:B-1----:R-:W-:Y:S01]  /*1c250*/  F2FP.SATFINITE.E4M3.F32.PACK_AB_MERGE_C R9, RZ, R6, RZ ;  /* 0x00000006ff09723e */ /* 0x002fe200048070ff */
[----:B----4-:R-:W-:Y:S02]  /*1c260*/  FMUL R6, R28, UR4 ;  /* 0x000000041c067c20 */ /* 0x010fe40008400000 */
[----:B------:R-:W4:Y:S01]  /*1c270*/  LDL.LU R28, [R1+0xc0] ;  /* 0x0000c000011c7983 */ /* 0x000f220000300800 */
[----:B------:R-:W-:-:S02]  /*1c280*/  ISETP.LT.OR P5, PT, R0, 0x1a, !P1 ;  /* 0x0000001a0000780c */ /* 0x000fc40004fa1670 */
[----:B------:R-:W-:-:S11]  /*1c290*/  ISETP.LT.OR P6, PT, R0, 0x19, !P0 ;  /* 0x000000190000780c */ /* 0x000fd600047c1670 */
[----:B------:R0:W-:Y:S01]  /*1c2a0*/  @!P5 STG.E.U8 desc[UR6][R26.64+0x19], R11 ;  /* 0x0000190b1a00d986 */ /* 0x0001e2000c101106 */
[----:B------:R-:W-:-:S03]  /*1c2b0*/  ISETP.LT.OR P5, PT, R0, 0x1a, !P0 ;  /* 0x0000001a0000780c */ /* 0x000fc600047a1670 */
[----:B------:R1:W-:Y:S01]  /*1c2c0*/  @!P6 STG.E.U8 desc[UR6][R24.64+0x18], R7 ;  /* 0x000018071800e986 */ /* 0x0003e2000c101106 */
[----:B------:R-:W-:Y:S02]  /*1c2d0*/  ISETP.LT.OR P6, PT, R0, 0x21, !P3 ;  /* 0x000000210000780c */ /* 0x000fe40005fc1670 */
[----:B0-----:R-:W-:Y:S01]  /*1c2e0*/  F2FP.SATFINITE.E4M3.F32.PACK_AB_MERGE_C R11, RZ, R6, RZ ;  /* 0x00000006ff0b723e */ /* 0x001fe200048070ff */
[----:B-----5:R-:W-:Y:S02]  /*1c2f0*/  FMUL R6, R35, UR4 ;  /* 0x0000000423067c20 */ /* 0x020fe40008400000 */
[----:B------:R-:W5:Y:S03]  /*1c300*/  LDL.LU R35, [R1+0xc4] ;  /* 0x0000c40001237983 */ /* 0x000f660000300800 */
[----:B-1----:R-:W-:Y:S01]  /*1c310*/  F2FP.SATFINITE.E4M3.F32.PACK_AB_MERGE_C R7, RZ, R6, RZ ;  /* 0x00000006ff07723e */ /* 0x002fe200048070ff */
[----:B------:R0:W-:Y:S01]  /*1c320*/  @!P5 STG.E.U8 desc[UR6][R24.64+0x19], R13 ;  /* 0x0000190d1800d986 */ /* 0x0001e2000c101106 */
[----:B------:R-:W-:Y:S01]  /*1c330*/  FMUL R6, R34, UR4 ;  /* 0x0000000422067c20 */ /* 0x000fe20008400000 */
[----:B------:R-:W-:-:S02]  /*1c340*/  ISETP.LT.OR P5, PT, R0, 0x22, !P3 ;  /* 0x000000220000780c */ /* 0x000fc40005fa1670 */
[----:B------:R-:W5:Y:S04]  /*1c350*/  LDL.LU R34, [R1+0xc8] ;  /* 0x0000c80001227983 */ /* 0x000f680000300800 */
[----:B------:R1:W-:Y:S01]  /*1c360*/  @!P6 STG.E.U8 desc[UR6][R2.64+0x20], R9 ;  /* 0x000020090200e986 */ /* 0x0003e2000c101106 */
[----:B0-----:R-:W-:Y:S01]  /*1c370*/  F2FP.SATFINITE.E4M3.F32.PACK_AB_MERGE_C R13, RZ, R6, RZ ;  /* 0x00000006ff0d723e */ /* 0x001fe200048070ff */
[----:B------:R-:W-:Y:S02]  /*1c380*/  FMUL R6, R33, UR4 ;  /* 0x0000000421067c20 */ /* 0x000fe40008400000 */
[----:B------:R-:W5:Y:S01]  /*1c390*/  LDL.LU R33, [R1+0xcc] ;  /* 0x0000cc0001217983 */ /* 0x000f620000300800 */
[----:B------:R-:W-:Y:S02]  /*1c3a0*/  ISETP.LT.OR P6, PT, R0, 0x21, !P2 ;  /* 0x000000210000780c */ /* 0x000fe400057c1670 */
[----:B-1----:R-:W-:Y:S01]  /*1c3b0*/  F2FP.SATFINITE.E4M3.F32.PACK_AB_MERGE_C R9, RZ, R6, RZ ;  /* 0x00000006ff09723e */ /* 0x002fe200048070ff */
[----:B------:R-:W-:Y:S01]  /*1c3c0*/  FMUL R6, R32, UR4 ;  /* 0x0000000420067c20 */ /* 0x000fe20008400000 */
[----:B------:R0:W-:Y:S01]  /*1c3d0*/  @!P5 STG.E.U8 desc[UR6][R2.64+0x21], R11 ;  /* 0x0000210b0200d986 */ /* 0x0001e2000c101106 */
[----:B------:R-:W-:-:S03]  /*1c3e0*/  ISETP.LT.OR P5, PT, R0, 0x22, !P2 ;  /* 0x000000220000780c */ /* 0x000fc600057a1670 */
[----:B------:R-:W5:Y:S01]  /*1c3f0*/  LDL.LU R32, [R1+0xd0] ;  /* 0x0000d00001207983 */ /* 0x000f620000300800 */
[----:B0-----:R-:W-:-:S04]  /*1c400*/  F2FP.SATFINITE.E4M3.F32.PACK_AB_MERGE_C R11, RZ, R6, RZ ;  /* 0x00000006ff0b723e */ /* 0x001fc800048070ff */
[----:B------:R0:W-:Y:S05]  /*1c410*/  @!P6 STG.E.U8 desc[UR6][R4.64+0x20], R7 ;  /* 0x000020070400e986 */ /* 0x0001ea000c101106 */
        /* <DEDUP_REMOVED lines=14> */
[C---:B------:R-:W-:Y:S02]  /*1c500*/  ISETP.LT.OR P5, PT, R0.reuse, 0x2a, !P2 ;  /* 0x0000002a0000780c */ /* 0x040fe400057a1670 */
[----:B0-----:R-:W-:Y:S01]  /*1c510*/  F2FP.SATFINITE.E4M3.F32.PACK_AB_MERGE_C R9, RZ, R6, RZ ;  /* 0x00000006ff09723e */ /* 0x001fe200048070ff */
[----:B-----5:R-:W-:Y:S02]  /*1c520*/  FMUL R6, R35, UR4 ;  /* 0x0000000423067c20 */ /* 0x020fe40008400000 */
[----:B------:R-:W5:Y:S03]  /*1c530*/  LDL.LU R35, [R1+0xe0] ;  /* 0x0000e00001237983 */ /* 0x000f660000300800 */
[----:B-1----:R-:W-:Y:S01]  /*1c540*/  F2FP.SATFINITE.E4M3.F32.PACK_AB_MERGE_C R11, RZ, R6, RZ ;  /* 0x00000006ff0b723e */ /* 0x002fe200048070ff */
[----:B------:R0:W-:Y:S01]  /*1c550*/  @!P6 STG.E.U8 desc[UR6][R4.64+0x28], R7 ;  /* 0x000028070400e986 */ /* 0x0001e2000c101106 */
[----:B------:R-:W-:Y:S01]  /*1c560*/  ISETP.LT.OR P6, PT, R0, 0x21, !P1 ;  /* 0x000000210000780c */ /* 0x000fe20004fc1670 */
[----:B------:R-:W-:-:S02]  /*1c570*/  FMUL R6, R34, UR4 ;  /* 0x0000000422067c20 */ /* 0x000fc40008400000 */
[----:B------:R-:W5:Y:S04]  /*1c580*/  LDL.LU R34, [R1+0xe4] ;  /* 0x0000e40001227983 */ /* 0x000f680000300800 */
[----:B------:R1:W-:Y:S01]  /*1c590*/  @!P5 STG.E.U8 desc[UR6][R4.64+0x29], R13 ;  /* 0x0000290d0400d986 */ /* 0x0003e2000c101106 */
[----:B0-----:R-:W-:Y:S01]  /*1c5a0*/  F2FP.SATFINITE.E4M3.F32.PACK_AB_MERGE_C R7, RZ, R6, RZ ;  /* 0x00000006ff07723e */ /* 0x001fe200048070ff */
[----:B------:R-:W-:Y:S02]  /*1c5b0*/  FMUL R6, R33, UR4 ;  /* 0x0000000421067c20 */ /* 0x000fe40008400000 */
[----:B------:R-:W5:Y:S01]  /*1c5c0*/  LDL.LU R33, [R1+0xe8] ;  /* 0x0000e80001217983 */ /* 0x000f620000300800 */
[----:B------:R-:W-:Y:S02]  /*1c5d0*/  ISETP.LT.OR P5, PT, R0, 0x22, !P1 ;  /* 0x000000220000780c */ /* 0x000fe40004fa1670 */
[----:B-1----:R-:W-:Y:S01]  /*1c5e0*/  F2FP.SATFINITE.E4M3.F32.PACK_AB_MERGE_C R13, RZ, R6, RZ ;  /* 0x00000006ff0d723e */ /* 0x002fe200048070ff */
[----:B------:R0:W-:Y:S01]  /*1c5f0*/  @!P6 STG.E.U8 desc[UR6][R26.64+0x20], R9 ;  /* 0x000020091a00e986 */ /* 0x0001e2000c101106 */
[----:B------:R-:W-:-:S03]  /*1c600*/  FMUL R6, R32, UR4 ;  /* 0x0000000420067c20 */ /* 0x000fc60008400000 */
[----:B------:R-:W5:Y:S01]  /*1c610*/  LDL.LU R32, [R1+0xec] ;  /* 0x0000ec0001207983 */ /* 0x000f620000300800 */
[----:B------:R-:W-:Y:S02]  /*1c620*/  ISETP.LT.OR P6, PT, R0, 0x21, !P0 ;  /* 0x000000210000780c */ /* 0x000fe400047c1670 */
[----:B0-----:R-:W-:-:S03]  /*1c630*/  F2FP.SATFINITE.E4M3.F32.PACK_AB_MERGE_C R9, RZ, R6, RZ ;  /* 0x00000006ff09723e */ /* 0x001fc600048070ff */
[----:B------:R0:W-:Y:S08]  /*1c640*/  @!P5 STG.E.U8 desc[UR6][R26.64+0x21], R11 ;  /* 0x0000210b1a00d986 */ /* 0x0001f0000c101106 */
        /* <DEDUP_REMOVED lines=856> */
[----:B-----5:R-:W-:-:S06]  /*1fbd0*/  FMUL R6, R35, UR4 ;  /* 0x0000000423067c20 */ /* 0x020fcc0008400000 */
[----:B------:R0:W-:Y:S01]  /*1fbe0*/  @!P5 STG.E.U8 desc[UR6][R2.64+0xd9], R11 ;  /* 0x0000d90b0200d986 */ /* 0x0001e2000c101106 */
[----:B------:R-:W-:Y:S02]  /*1fbf0*/  ISETP.LT.OR P5, PT, R0, 0xda, !P2 ;  /* 0x000000da0000780c */ /* 0x000fe400057a1670 */
[----:B-1----:R-:W-:Y:S01]  /*1fc00*/  F2FP.SATFINITE.E4M3.F32.PACK_AB_MERGE_C R9, RZ, R6, RZ ;  /* 0x00000006ff09723e */ /* 0x002fe200048070ff */
[----:B------:R-:W5:Y:S01]  /*1fc10*/  LDL.LU R35, [R1+0x39c] ;  /* 0x00039c0001237983 */ /* 0x000f620000300800 */
[----:B------:R-:W-:-:S03]  /*1fc20*/  FMUL R6, R34, UR4 ;  /* 0x0000000422067c20 */ /* 0x000fc60008400000 */
[----:B------:R-:W5:Y:S02]  /*1fc30*/  LDL.LU R34, [R1+0x3a0] ;  /* 0x0003a00001227983 */ /* 0x000f640000300800 */
[----:B0-----:R-:W-:Y:S02]  /*1fc40*/  F2FP.SATFINITE.E4M3.F32.PACK_AB_MERGE_C R11, RZ, R6, RZ ;  /* 0x00000006ff0b723e */ /* 0x001fe400048070ff */
[----:B------:R0:W-:Y:S01]  /*1fc50*/  @!P6 STG.E.U8 desc[UR6][R4.64+0xd8], R7 ;  /* 0x0000d8070400e986 */ /* 0x0001e2000c101106 */
[----:B------:R-:W-:Y:S01]  /*1fc60*/  ISETP.LT.OR P6, PT, R0, 0xd1, !P1 ;  /* 0x000000d10000780c */ /* 0x000fe20004fc1670 */
[----:B------:R-:W-:Y:S02]  /*1fc70*/  FMUL R6, R33, UR4 ;  /* 0x0000000421067c20 */ /* 0x000fe40008400000 */
[----:B------:R-:W5:Y:S03]  /*1fc80*/  LDL.LU R33, [R1+0x3a4] ;  /* 0x0003a40001217983 */ /* 0x000f660000300800 */
[----:B0-----:R-:W-:Y:S01]  /*1fc90*/  F2FP.SATFINITE.E4M3.F32.PACK_AB_MERGE_C R7, RZ, R6, RZ ;  /* 0x00000006ff07723e */ /* 0x001fe200048070ff */
[----:B------:R0:W-:Y:S01]  /*1fca0*/  @!P5 STG.E.U8 desc[UR6][R4.64+0xd9], R13 ;  /* 0x0000d90d0400d986 */ /* 0x0001e2000c101106 */
[----:B------:R-:W-:Y:S01]  /*1fcb0*/  FMUL R6, R32, UR4 ;  /* 0x0000000420067c20 */ /* 0x000fe20008400000 */
[----:B------:R-:W-:-:S02]  /*1fcc0*/  ISETP.LT.OR P5, PT, R0, 0xd2, !P1 ;  /* 0x000000d20000780c */ /* 0x000fc40004fa1670 */
[----:B------:R-:W5:Y:S02]  /*1fcd0*/  LDL.LU R32, [R1+0x3a8] ;  /* 0x0003a80001207983 */ /* 0x000f640000300800 */
[----:B0-----:R-:W-:Y:S02]  /*1fce0*/  F2FP.SATFINITE.E4M3.F32.PACK_AB_MERGE_C R13, RZ, R6, RZ ;  /* 0x00000006ff0d723e */ /* 0x001fe400048070ff */
[----:B------:R0:W-:Y:S07]  /*1fcf0*/  @!P6 STG.E.U8 desc[UR6][R26.64+0xd0], R9 ;  /* 0x0000d0091a00e986 */ /* 0x0001ee000c101106 */
        /* <DEDUP_REMOVED lines=10> */
[C---:B------:R-:W-:Y:S01]  /*1fda0*/  ISETP.LT.OR P5, PT, R0.reuse, 0xd2, !P0 ;  /* 0x000000d20000780c */ /* 0x040fe200047a1670 */
[----:B------:R-:W4:Y:S04]  /*1fdb0*/  LDL.LU R39, [R1+0x3b8] ;  /* 0x0003b80001277983 */ /* 0x000f280000300800 */
[----:B------:R-:W4:Y:S04]  /*1fdc0*/  LDL.LU R38, [R1+0x3bc] ;  /* 0x0003bc0001267983 */ /* 0x000f280000300800 */
[----:B------:R-:W4:Y:S04]  /*1fdd0*/  LDL.LU R36, [R1+0x3c0] ;  /* 0x0003c00001247983 */ /* 0x000f280000300800 */
[----:B------:R0:W-:Y:S01]  /*1fde0*/  @!P6 STG.E.U8 desc[UR6][R24.64+0xd0], R7 ;  /* 0x0000d0071800e986 */ /* 0x0001e2000c101106 */
[----:B------:R-:W-:-:S03]  /*1fdf0*/  ISETP.LT.OR P6, PT, R0, 0xd9, !P1 ;  /* 0x000000d90000780c */ /* 0x000fc60004fc1670 */
[----:B------:R1:W-:Y:S01]  /*1fe00*/  @!P5 STG.E.U8 desc[UR6][R24.64+0xd1], R13 ;  /* 0x0000d10d1800d986 */ /* 0x0003e2000c101106 */
[----:B------:R-:W-:Y:S02]  /*1fe10*/  ISETP.LT.OR P5, PT, R0, 0xda, !P1 ;  /* 0x000000da0000780c */ /* 0x000fe40004fa1670 */
[----:B0-----:R-:W-:-:S07]  /*1fe20*/  F2FP.SATFINITE.E4M3.F32.PACK_AB_MERGE_C R7, RZ, R6, RZ ;  /* 0x00000006ff07723e */ /* 0x001fce00048070ff */
[----:B------:R0:W-:Y:S01]  /*1fe30*/  @!P6 STG.E.U8 desc[UR6][R26.64+0xd8], R9 ;  /* 0x0000d8091a00e986 */ /* 0x0001e2000c101106 */
[----:B-----5:R-:W-:Y:S01]  /*1fe40*/  FMUL R6, R35, UR4 ;  /* 0x0000000423067c20 */ /* 0x020fe20008400000 */
[----:B------:R-:W-:Y:S02]  /*1fe50*/  ISETP.LT.OR P6, PT, R0, 0xd9, !P0 ;  /* 0x000000d90000780c */ /* 0x000fe400047c1670 */
[----:B------:R5:W-:Y:S02]  /*1fe60*/  @!P5 STG.E.U8 desc[UR6][R26.64+0xd9], R11 ;  /* 0x0000d90b1a00d986 */ /* 0x000be4000c101106 */
[----:B-1----:R-:W-:Y:S01]  /*1fe70*/  F2FP.SATFINITE.E4M3.F32.PACK_AB_MERGE_C R13, RZ, R6, RZ ;  /* 0x00000006ff0d723e */ /* 0x002fe200048070ff */
[----:B------:R-:W-:Y:S01]  /*1fe80*/  FMUL R6, R34, UR4 ;  /* 0x0000000422067c20 */ /* 0x000fe20008400000 */
[----:B------:R-:W-:Y:S01]  /*1fe90*/  ISETP.LT.OR P5, PT, R0, 0xda, !P0 ;  /* 0x000000da0000780c */ /* 0x000fe200047a1670 */
[----:B------:R-:W4:Y:S03]  /*1fea0*/  LDL.LU R35, [R1+0x3c4] ;  /* 0x0003c40001237983 */ /* 0x000f260000300800 */
[----:B0-----:R-:W-:Y:S01]  /*1feb0*/  F2FP.SATFINITE.E4M3.F32.PACK_AB_MERGE_C R9, RZ, R6, RZ ;  /* 0x00000006ff09723e */ /* 0x001fe200048070ff */
[----:B------:R-:W4:Y:S01]  /*1fec0*/  LDL.LU R34, [R1+0x3c8] ;  /* 0x0003c80001227983 */ /* 0x000f220000300800 */
[----:B------:R-:W-:-:S03]  /*1fed0*/  FMUL R6, R33, UR4 ;  /* 0x0000000421067c20 */ /* 0x000fc60008400000 */
[----:B------:R-:W-:Y:S01]  /*1fee0*/  @!P6 STG.E.U8 desc[UR6][R24.64+0xd8], R7 ;  /* 0x0000d8071800e986 */ /* 0x000fe2000c101106 */
[----:B------:R-:W-:Y:S02]  /*1fef0*/  ISETP.LT.OR P6, PT, R0, 0xe1, !P3 ;  /* 0x000000e10000780c */ /* 0x000fe40005fc1670 */
[----:B-----5:R-:W-:Y:S01]  /*1ff00*/  F2FP.SATFINITE.E4M3.F32.PACK_AB_MERGE_C R11, RZ, R6, RZ ;  /* 0x00000006ff0b723e */ /* 0x020fe200048070ff */
[----:B------:R-:W-:Y:S04]  /*1ff10*/  @!P5 STG.E.U8 desc[UR6][R24.64+0xd9], R13 ;  /* 0x0000d90d1800d986 */ /* 0x000fe8000c101106 */
[----:B------:R-:W5:Y:S01]  /*1ff20*/  LDL.LU R33, [R1+0x3cc] ;  /* 0x0003cc0001217983 */ /* 0x000f620000300800 */
[----:B------:R-:W-:-:S03]  /*1ff30*/  FMUL R6, R32, UR4 ;  /* 0x0000000420067c20 */ /* 0x000fc60008400000 */
[----:B------:R-:W5:Y:S02]  /*1ff40*/  LDL.LU R32, [R1+0x3d0] ;  /* 0x0003d00001207983 */ /* 0x000f640000300800 */
[----:B------:R-:W-:Y:S02]  /*1ff50*/  F2FP.SATFINITE.E4M3.F32.PACK_AB_MERGE_C R15, RZ, R6, RZ ;  /* 0x00000006ff0f723e */ /* 0x000fe400048070ff */
[----:B------:R0:W-:Y:S01]  /*1ff60*/  @!P6 STG.E.U8 desc[UR6][R2.64+0xe0], R9 ;  /* 0x0000e0090200e986 */ /* 0x0001e2000c101106 */
[----:B--2---:R-:W-:-:S03]  /*1ff70*/  FMUL R6, R31, UR4 ;  /* 0x000000041f067c20 */ /* 0x004fc60008400000 */
[----:B------:R-:W2:Y:S02]  /*1ff80*/  LDL.LU R31, [R1+0x3d4] ;  /* 0x0003d400011f7983 */ /* 0x000ea40000300800 */
[----:B0-----:R-:W-:Y:S01]  /*1ff90*/  F2FP.SATFINITE.E4M3.F32.PACK_AB_MERGE_C R9, RZ, R6, RZ ;  /* 0x00000006ff09723e */ /* 0x001fe200048070ff */
[----:B---3--:R-:W-:Y:S02]  /*1ffa0*/  FMUL R6, R29, UR4 ;  /* 0x000000041d067c20 */ /* 0x008fe40008400000 */
[----:B------:R-:W3:Y:S01]  /*1ffb0*/  LDL.LU R29, [R1+0x3d8] ;  /* 0x0003d800011d7983 */ /* 0x000ee20000300800 */
[----:B----4-:R-:W-:-:S03]  /*1ffc0*/  FMUL R7, R28, UR4 ;  /* 0x000000041c077c20 */ /* 0x010fc60008400000 */
[----:B------:R-:W4:Y:S01]  /*1ffd0*/  LDL.LU R28, [R1+0x3dc] ;  /* 0x0003dc00011c7983 */ /* 0x000f220000300800 */
[C---:B------:R-:W-:Y:S02]  /*1ffe0*/  ISETP.LT.OR P5, PT, R0.reuse, 0xe2, !P3 ;  /* 0x000000e20000780c */ /* 0x040fe40005fa1670 */
[----:B------:R-:W-:-:S11]  /*1fff0*/  ISETP.LT.OR P6, PT, R0, 0xe1, !P2 ;  /* 0x000000e10000780c */ /* 0x000fd600057c1670 */
[----:B------:R0:W-:Y:S01]  /*20000*/  @!P5 STG.E.U8 desc[UR6][R2.64+0xe1], R11 ;  /* 0x0000e10b0200d986 */ /* 0x0001e2000c101106 */
[----:B------:R-:W-:-:S03]  /*20010*/  ISETP.LT.OR P5, PT, R0, 0xe2, !P2 ;  /* 0x000000e20000780c */ /* 0x000fc600057a1670 */
[----:B------:R1:W-:Y:S01]  /*20020*/  @!P6 STG.E.U8 desc[UR6][R4.64+0xe0], R15 ;  /* 0x0000e00f0400e986 */ /* 0x0003e2000c101106 */
[C---:B------:R-:W-:Y:S02]  /*20030*/  ISETP.LT.OR P6, PT, R0.reuse, 0xe9, !P3 ;  /* 0x000000e90000780c */ /* 0x040fe40005fc1670 */
[C---:B------:R-:W-:Y:S02]  /*20040*/  ISETP.LT.OR P3, PT, R0.reuse, 0xea, !P3 ;  /* 0x000000ea0000780c */ /* 0x040fe40005f61670 */
[----:B------:R-:W-:Y:S02]  /*20050*/  F2FP.SATFINITE.E4M3.F32.PACK_AB_MERGE_C R13, RZ, R7, RZ ;  /* 0x00000007ff0d723e */ /* 0x000fe400048070ff */
[----:B0-----:R-:W-:Y:S01]  /*20060*/  F2FP.SATFINITE.E4M3.F32.PACK_AB_MERGE_C R11, RZ, R6, RZ ;  /* 0x00000006ff0b723e */ /* 0x001fe200048070ff */
[----:B------:R-:W-:Y:S02]  /*20070*/  FMUL R6, R39, UR4 ;  /* 0x0000000427067c20 */ /* 0x000fe40008400000 */
[----:B------:R0:W-:Y:S01]  /*20080*/  @!P5 STG.E.U8 desc[UR6][R4.64+0xe1], R9 ;  /* 0x0000e1090400d986 */ /* 0x0001e2000c101106 */
[----:B------:R-:W-:-:S02]  /*20090*/  ISETP.LT.OR P5, PT, R0, 0xe9, !P2 ;  /* 0x000000e90000780c */ /* 0x000fc400057a1670 */
[C---:B------:R-:W-:Y:S01]  /*200a0*/  ISETP.LT.OR P2, PT, R0.reuse, 0xea, !P2 ;  /* 0x000000ea0000780c */ /* 0x040fe20005741670 */
[----:B------:R0:W-:Y:S01]  /*200b0*/  @!P6 STG.E.U8 desc[UR6][R2.64+0xe8], R11 ;  /* 0x0000e80b0200e986 */ /* 0x0001e2000c101106 */
[----:B------:R-:W-:Y:S01]  /*200c0*/  ISETP.LT.OR P6, PT, R0, 0xe1, !P1 ;  /* 0x000000e10000780c */ /* 0x000fe20004fc1670 */
[----:B------:R-:W-:Y:S02]  /*200d0*/  FMUL R7, R38, UR4 ;  /* 0x0000000426077c20 */ /* 0x000fe40008400000 */
[----:B------:R0:W-:Y:S01]  /*200e0*/  @!P3 STG.E.U8 desc[UR6][R2.64+0xe9], R13 ;  /* 0x0000e90d0200b986 */ /* 0x0001e2000c101106 */
[----:B------:R-:W-:Y:S02]  /*200f0*/  ISETP.LT.OR P3, PT, R0, 0xe2, !P1 ;  /* 0x000000e20000780c */ /* 0x000fe40004f61670 */
[----:B-1----:R-:W-:Y:S01]  /*20100*/  F2FP.SATFINITE.E4M3.F32.PACK_AB_MERGE_C R15, RZ, R6, RZ ;  /* 0x00000006ff0f723e */ /* 0x002fe200048070ff */
[----:B------:R-:W-:Y:S01]  /*20110*/  FMUL R6, R36, UR4 ;  /* 0x0000000424067c20 */ /* 0x000fe20008400000 */
[----:B------:R-:W-:Y:S01]  /*20120*/  FMUL R8, R35, UR4 ;  /* 0x0000000423087c20 */ /* 0x000fe20008400000 */
[----:B------:R-:W-:-:S03]  /*20130*/  F2FP.SATFINITE.E4M3.F32.PACK_AB_MERGE_C R7, RZ, R7, RZ ;  /* 0x00000007ff07723e */ /* 0x000fc600048070ff */
[----:B0-----:R-:W-:Y:S02]  /*20140*/  F2FP.SATFINITE.E4M3.F32.PACK_AB_MERGE_C R9, RZ, R6, RZ ;  /* 0x00000006ff09723e */ /* 0x001fe400048070ff */
[----:B------:R-:W-:Y:S01]  /*20150*/  F2FP.SATFINITE.E4M3.F32.PACK_AB_MERGE_C R11, RZ, R8, RZ ;  /* 0x00000008ff0b723e */ /* 0x000fe200048070ff */
[----:B------:R-:W-:Y:S01]  /*20160*/  @!P5 STG.E.U8 desc[UR6][R4.64+0xe8], R15 ;  /* 0x0000e80f0400d986 */ /* 0x000fe2000c101106 */
[----:B------:R-:W-:Y:S01]  /*20170*/  FMUL R2, R34, UR4 ;  /* 0x0000000422027c20 */ /* 0x000fe20008400000 */
[C---:B------:R-:W-:Y:S02]  /*20180*/  ISETP.LT.OR P5, PT, R0.reuse, 0xe1, !P0 ;  /* 0x000000e10000780c */ /* 0x040fe400047a1670 */
[----:B------:R0:W-:Y:S01]  /*20190*/  @!P2 STG.E.U8 desc[UR6][R4.64+0xe9], R7 ;  /* 0x0000e9070400a986 */ /* 0x0001e2000c101106 */
[----:B------:R-:W-:-:S03]  /*201a0*/  ISETP.LT.OR P2, PT, R0, 0xe9, !P1 ;  /* 0x000000e90000780c */ /* 0x000fc60004f41670 */
[----:B------:R1:W-:Y:S01]  /*201b0*/  @!P6 STG.E.U8 desc[UR6][R26.64+0xe0], R9 ;  /* 0x0000e0091a00e986 */ /* 0x0003e2000c101106 */
[C---:B------:R-:W-:Y:S02]  /*201c0*/  ISETP.LT.OR P6, PT, R0.reuse, 0xe2, !P0 ;  /* 0x000000e20000780c */ /* 0x040fe400047c1670 */
[C---:B------:R-:W-:Y:S01]  /*201d0*/  ISETP.LT.OR P1, PT, R0.reuse, 0xea, !P1 ;  /* 0x000000ea0000780c */ /* 0x040fe20004f21670 */
[----:B------:R4:W-:Y:S01]  /*201e0*/  @!P3 STG.E.U8 desc[UR6][R26.64+0xe1], R11 ;  /* 0x0000e10b1a00b986 */ /* 0x0009e2000c101106 */
[C---:B------:R-:W-:Y:S02]  /*201f0*/  ISETP.LT.OR P3, PT, R0.reuse, 0xe9, !P0 ;  /* 0x000000e90000780c */ /* 0x040fe40004761670 */
[----:B------:R-:W-:Y:S01]  /*20200*/  ISETP.LT.OR P0, PT, R0, 0xea, !P0 ;  /* 0x000000ea0000780c */ /* 0x000fe20004701670 */
[----:B-----5:R-:W-:Y:S01]  /*20210*/  FMUL R0, R33, UR4 ;  /* 0x0000000421007c20 */ /* 0x020fe20008400000 */
[----:B------:R-:W-:Y:S01]  /*20220*/  F2FP.SATFINITE.E4M3.F32.PACK_AB_MERGE_C R13, RZ, R2, RZ ;  /* 0x00000002ff0d723e */ /* 0x000fe200048070ff */
[----:B------:R-:W-:-:S03]  /*20230*/  FMUL R2, R32, UR4 ;  /* 0x0000000420027c20 */ /* 0x000fc60008400000 */
[----:B0-----:R-:W-:Y:S02]  /*20240*/  F2FP.SATFINITE.E4M3.F32.PACK_AB_MERGE_C R7, RZ, R0, RZ ;  /* 0x00000000ff07723e */ /* 0x001fe400048070ff */
[----:B-1----:R-:W-:Y:S01]  /*20250*/  F2FP.SATFINITE.E4M3.F32.PACK_AB_MERGE_C R9, RZ, R2, RZ ;  /* 0x00000002ff09723e */ /* 0x002fe200048070ff */
[----:B------:R0:W-:Y:S04]  /*20260*/  @!P5 STG.E.U8 desc[UR6][R24.64+0xe0], R13 ;  /* 0x0000e00d1800d986 */ /* 0x0001e8000c101106 */
[----:B------:R0:W-:Y:S04]  /*20270*/  @!P6 STG.E.U8 desc[UR6][R24.64+0xe1], R7 ;  /* 0x0000e1071800e986 */ /* 0x0001e8000c101106 */
[----:B------:R0:W-:Y:S01]  /*20280*/  @!P2 STG.E.U8 desc[UR6][R26.64+0xe8], R9 ;  /* 0x0000e8091a00a986 */ /* 0x0001e2000c101106 */
[----:B--2---:R-:W-:-:S05]  /*20290*/  FMUL R3, R31, UR4 ;  /* 0x000000041f037c20 */ /* 0x004fca0008400000 */
[----:B------:R-:W-:Y:S01]  /*202a0*/  F2FP.SATFINITE.E4M3.F32.PACK_AB_MERGE_C R3, RZ, R3, RZ ;  /* 0x00000003ff03723e */ /* 0x000fe200048070ff */
[----:B---3--:R-:W-:Y:S01]  /*202b0*/  FMUL R4, R29, UR4 ;  /* 0x000000041d047c20 */ /* 0x008fe20008400000 */
[----:B----4-:R-:W-:-:S04]  /*202c0*/  FMUL R5, R28, UR4 ;  /* 0x000000041c057c20 */ /* 0x010fc80008400000 */
[----:B------:R-:W-:Y:S02]  /*202d0*/  F2FP.SATFINITE.E4M3.F32.PACK_AB_MERGE_C R11, RZ, R4, RZ ;  /* 0x00000004ff0b723e */ /* 0x000fe400048070ff */
[----:B------:R-:W-:Y:S01]  /*202e0*/  F2FP.SATFINITE.E4M3.F32.PACK_AB_MERGE_C R5, RZ, R5, RZ ;  /* 0x00000005ff05723e */ /* 0x000fe200048070ff */
[----:B------:R0:W-:Y:S04]  /*202f0*/  @!P1 STG.E.U8 desc[UR6][R26.64+0xe9], R3 ;  /* 0x0000e9031a009986 */ /* 0x0001e8000c101106 */
[----:B------:R0:W-:Y:S04]  /*20300*/  @!P3 STG.E.U8 desc[UR6][R24.64+0xe8], R11 ;  /* 0x0000e80b1800b986 */ /* 0x0001e8000c101106 */
[----:B------:R0:W-:Y:S02]  /*20310*/  @!P0 STG.E.U8 desc[UR6][R24.64+0xe9], R5 ;  /* 0x0000e90518008986 */ /* 0x0001e4000c101106 */
.L_x_514:
[----:B------:R-:W-:Y:S05]  /*20320*/  BSYNC B0 ;  /* 0x0000000000007941 */ /* 0x000fea0003800000 */
.L_x_32:
[----:B0-----:R-:W2:Y:S04]  /*20330*/  LDL.LU R3, [R1+0x3ec] ;  /* 0x0003ec0001037983 */ /* 0x001ea80000300800 */
[----:B-1----:R-:W2:Y:S01]  /*20340*/  LDL.LU R2, [R1+0x3f0] ;  /* 0x0003f00001027983 */ /* 0x002ea20000300800 */
[----:B------:R-:W-:Y:S01]  /*20350*/  ULDC UR8, c[0x0][0xc] ;  /* 0x0000030000087ab9 */ /* 0x000fe20000000800 */
[----:B------:R-:W-:Y:S01]  /*20360*/  ULDC UR9, c[0x0][0x10] ;  /* 0x0000040000097ab9 */ /* 0x000fe20000000800 */
[----:B------:R-:W2:Y:S01]  /*20370*/  LDC R5, c[0x0][0x14] ;  /* 0x00000500ff057b82 */ /* 0x000ea20000000800 */
[----:B------:R-:W-:Y:S01]  /*20380*/  UIMAD.WIDE.U32 UR8, UR8, UR9, URZ ;  /* 0x00000009080872a5 */ /* 0x000fe2000f8e003f */
[----:B-----5:R-:W-:-:S05]  /*20390*/  PRMT R0, RZ, 0x7610, R0 ;  /* 0x00007610ff007816 */ /* 0x020fca0000000000 */
[----:B--2---:R-:W-:-:S04]  /*203a0*/  IMAD.WIDE.U32 R2, R5, UR8, R2 ;  /* 0x0000000805027c25 */ /* 0x004fc8000f8e0002 */
[----:B------:R-:W-:Y:S01]  /*203b0*/  IMAD R5, R5, UR9, RZ ;  /* 0x0000000905057c24 */ /* 0x000fe2000f8e02ff */
[----:B------:R-:W-:Y:S01]  /*203c0*/  ULDC.64 UR8, c[0x0][0x650] ;  /* 0x0001940000087ab9 */ /* 0x000fe20000000a00 */
[----:B---3--:R-:W-:Y:S01]  /*203d0*/  IMAD.MOV.U32 R11, RZ, RZ, R2 ;  /* 0x000000ffff0b7224 */ /* 0x008fe200078e0002 */
[----:B------:R-:W-:Y:S01]  /*203e0*/  ISETP.GE.U32.AND P0, PT, R2, UR8, PT ;  /* 0x0000000802007c0c */ /* 0x000fe2000bf06070 */
[----:B------:R-:W-:Y:S01]  /*203f0*/  IMAD.IADD R13, R3, 0x1, R5 ;  /* 0x00000001030d7824 */ /* 0x000fe200078e0205 */
[----:B------:R-:W-:Y:S01]  /*20400*/  UMOV UR8, 0xffffffff ;  /* 0xffffffff00087882 */ /* 0x000fe20000000000 */
[----:B------:R-:W-:Y:S02]  /*20410*/  IMAD.MOV.U32 R3, RZ, RZ, -0x1 ;  /* 0xffffffffff037424 */ /* 0x000fe400078e00ff */
[----:B------:R-:W-:Y:S01]  /*20420*/  IMAD.U32 R2, RZ, RZ, UR8 ;  /* 0x00000008ff027e24 */ /* 0x000fe2000f8e00ff */
[----:B------:R0:W-:Y:S01]  /*20430*/  STL [R1+0x3ec], R13 ;  /* 0x0003ec0d01007387 */ /* 0x0001e20000100800 */
[----:B------:R-:W-:-:S03]  /*20440*/  ISETP.GE.U32.AND.EX P0, PT, R13, UR9, PT, P0 ;  /* 0x000000090d007c0c */ /* 0x000fc6000bf06100 */
[----:B------:R0:W-:Y:S04]  /*20450*/  STL [R1+0x400], R3 ;  /* 0x0004000301007387 */ /* 0x0001e80000100800 */
[----:B------:R0:W-:Y:S04]  /*20460*/  STL [R1+0x3f0], R11 ;  /* 0x0003f00b01007387 */ /* 0x0001e80000100800 */
[----:B------:R0:W-:Y:S02]  /*20470*/  STL [R1+0x3fc], R2 ;  /* 0x0003fc0201007387 */ /* 0x0001e40000100800 */
[----:B------:R-:W-:Y:S05]  /*20480*/  @P0 BRA `(.L_x_515) ;  /* 0x00000004007c0947 */ /* 0x000fea0003800000 */
[----:B------:R-:W1:Y:S01]  /*20490*/  S2R R8, SR_CTAID.X ;  /* 0x0000000000087919 */ /* 0x000e620000002500 */
[----:B------:R-:W-:Y:S01]  /*204a0*/  ULDC.64 UR14, c[0x0][0x628] ;  /* 0x00018a00000e7ab9 */ /* 0x000fe20000000a00 */
[----:B------:R-:W2:Y:S01]  /*204b0*/  LDC R9, c[0x0][0x144] ;  /* 0x00005100ff097b82 */ /* 0x000ea20000000800 */
[----:B------:R-:W-:Y:S01]  /*204c0*/  ULDC UR8, c[0x0][0x150] ;  /* 0x0000540000087ab9 */ /* 0x000fe20000000800 */
[----:B------:R-:W3:Y:S01]  /*204d0*/  S2R R12, SR_CTAID.Y ;  /* 0x00000000000c7919 */ /* 0x000ee20000002600 */
[----:B------:R-:W-:Y:S01]  /*204e0*/  ISETP.NE.U32.AND P0, PT, RZ, UR14, PT ;  /* 0x0000000eff007c0c */ /* 0x000fe2000bf05070 */
[----:B------:R-:W-:Y:S01]  /*204f0*/  ULDC UR17, c[0x0][0x630] ;  /* 0x00018c0000117ab9 */ /* 0x000fe20000000800 */
[----:B------:R-:W-:Y:S02]  /*20500*/  R2UR UR12, R11 ;  /* 0x000000000b0c72ca */ /* 0x000fe400000e0000 */
[----:B------:R-:W-:Y:S01]  /*20510*/  ISETP.NE.AND.EX P0, PT, RZ, UR15, PT, P0 ;  /* 0x0000000fff007c0c */ /* 0x000fe2000bf05300 */
[----:B----4-:R-:W4:Y:S01]  /*20520*/  LDC.64 R6, c[0x0][0x620] ;  /* 0x00018800ff067b82 */ /* 0x010f220000000a00 */
[----:B------:R-:W-:-:S02]  /*20530*/  R2UR UR13, R13 ;  /* 0x000000000d0d72ca */ /* 0x000fc400000e0000 */
[----:B-1----:R-:W-:-:S05]  /*20540*/  I2FP.F32.U32 R0, R8 ;  /* 0x0000000800007245 */ /* 0x002fca0000201000 */
[----:B------:R-:W-:-:S06]  /*20550*/  FMUL R0, R0, UR8 ;  /* 0x0000000800007c20 */ /* 0x000fcc0008400000 */
[----:B------:R-:W1:Y:S01]  /*20560*/  F2I.U32.TRUNC.NTZ R0, R0 ;  /* 0x0000000000007305 */ /* 0x000e62000020f000 */
[----:B---3--:R-:W-:Y:S05]  /*20570*/  @!P0 BRA `(.L_x_516) ;  /* 0x0000000000308947 */ /* 0x008fea0003800000 */
        /* <DEDUP_REMOVED lines=12> */
.L_x_516:
[----:B------:R-:W-:Y:S01]  /*20640*/  USHF.R.U64 UR12, UR12, UR17, UR13 ;  /* 0x000000110c0c7299 */ /* 0x000fe2000800120d */
[----:B------:R-:W3:Y:S01]  /*20650*/  LDC.64 R22, c[0x0][0x640] ;  /* 0x00019000ff167b82 */ /* 0x000ee20000000a00 */
[----:B------:R-:W-:Y:S01]  /*20660*/  USHF.R.U32.HI UR8, URZ, UR17, UR13 ;  /* 0x000000113f087299 */ /* 0x000fe2000801160d */
[----:B-1----:R-:W-:Y:S02]  /*20670*/  IMAD.MOV R10, RZ, RZ, -R0 ;  /* 0x000000ffff0a7224 */ /* 0x002fe400078e0a00 */
[----:B0-----:R-:W-:Y:S01]  /*20680*/  IMAD.MOV.U32 R2, RZ, RZ, R11 ;  /* 0x000000ffff027224 */ /* 0x001fe200078e000b */
[----:B------:R-:W-:Y:S01]  /*20690*/  IADD3 R5, P0, RZ, -UR12, RZ ;  /* 0x8000000cff057c10 */ /* 0x000fe2000ff1e0ff */
[----:B--2---:R-:W-:Y:S02]  /*206a0*/  IMAD R18, R9, R10, R8 ;  /* 0x0000000a09127224 */ /* 0x004fe400078e0208 */
[----:B------:R-:W0:Y:S02]  /*206b0*/  LDC R4, c[0x0][0x618] ;  /* 0x00018600ff047b82 */ /* 0x000e240000000800 */
[----:B------:R-:W-:Y:S01]  /*206c0*/  IMAD.X R3, RZ, RZ, ~UR8, P0 ;  /* 0x80000008ff037e24 */ /* 0x000fe200080e06ff */
[----:B------:R-:W-:-:S03]  /*206d0*/  ULDC UR8, c[0x0][0x154] ;  /* 0x0000550000087ab9 */ /* 0x000fc60000000800 */
[-C--:B----4-:R-:W-:Y:S02]  /*206e0*/  IMAD R0, R3, R6.reuse, RZ ;  /* 0x0000000603007224 */ /* 0x090fe400078e02ff */
[----:B------:R-:W1:Y:S01]  /*206f0*/  LDC R14, c[0x0][0x608] ;  /* 0x00018200ff0e7b82 */ /* 0x000e620000000800 */
[----:B------:R-:W-:Y:S02]  /*20700*/  IMAD.MOV.U32 R3, RZ, RZ, R13 ;  /* 0x000000ffff037224 */ /* 0x000fe400078e000d */
[----:B------:R-:W-:-:S05]  /*20710*/  IMAD.WIDE.U32 R2, R5, R6, R2 ;  /* 0x0000000605027225 */ /* 0x000fca00078e0002 */
[----:B------:R-:W2:Y:S01]  /*20720*/  LDC R20, c[0x0][0x658] ;  /* 0x00019600ff147b82 */ /* 0x000ea20000000800 */
[----:B------:R-:W-:Y:S01]  /*20730*/  IMAD R5, R5, R7, R0 ;  /* 0x0000000705057224 */ /* 0x000fe200078e0200 */
[----:B------:R-:W-:Y:S01]  /*20740*/  I2FP.F32.U32 R0, R12 ;  /* 0x0000000c00007245 */ /* 0x000fe20000201000 */
[----:B------:R-:W-:Y:S01]  /*20750*/  IMAD.MOV.U32 R7, RZ, RZ, 0x1 ;  /* 0x00000001ff077424 */ /* 0x000fe200078e00ff */
[----:B---3--:R-:W-:Y:S01]  /*20760*/  ISETP.NE.U32.AND P0, PT, R22, RZ, PT ;  /* 0x000000ff1600720c */ /* 0x008fe20003f05070 */
[----:B------:R-:W-:Y:S02]  /*20770*/  IMAD.IADD R3, R3, 0x1, R5 ;  /* 0x0000000103037824 */ /* 0x000fe400078e0205 */
[----:B------:R-:W-:Y:S01]  /*20780*/  FMUL R0, R0, UR8 ;  /* 0x0000000800007c20 */ /* 0x000fe20008400000 */
[----:B------:R-:W3:Y:S01]  /*20790*/  LDC R15, c[0x0][0x148] ;  /* 0x00005200ff0f7b82 */ /* 0x000ee20000000800 */
[----:B------:R-:W-:Y:S01]  /*207a0*/  ISETP.NE.AND.EX P0, PT, R23, RZ, PT, P0 ;  /* 0x000000ff1700720c */ /* 0x000fe20003f05300 */
[----:B------:R-:W-:Y:S01]  /*207b0*/  IMAD.MOV.U32 R5, RZ, RZ, -0x1 ;  /* 0xffffffffff057424 */ /* 0x000fe200078e00ff */
[-CC-:B0-----:R-:W-:Y:S01]  /*207c0*/  SHF.R.U64 R10, R2, R4.reuse, R3.reuse ;  /* 0x00000004020a7219 */ /* 0x181fe20000001203 */
[----:B------:R0:W4:Y:S01]  /*207d0*/  F2I.U32.TRUNC.NTZ R13, R0 ;  /* 0x00000000000d7305 */ /* 0x000122000020f000 */
[----:B------:R-:W-:-:S03]  /*207e0*/  SHF.R.U32.HI R3, RZ, R4, R3 ;  /* 0x00000004ff037219 */ /* 0x000fc60000011603 */
[----:B------:R-:W0:Y:S01]  /*207f0*/  LDC R16, c[0x0][0x600] ;  /* 0x00018000ff107b82 */ /* 0x000e220000000800 */
[-CC-:B-1----:R-:W-:Y:S02]  /*20800*/  SHF.R.U64 R8, R10, R14.reuse, R3.reuse ;  /* 0x0000000e0a087219 */ /* 0x182fe40000001203 */
[----:B------:R-:W-:-:S05]  /*20810*/  SHF.R.U32.HI R3, RZ, R14, R3 ;  /* 0x0000000eff037219 */ /* 0x000fca0000011603 */
[----:B------:R-:W1:Y:S01]  /*20820*/  LDC R17, c[0x0][0x648] ;  /* 0x00019200ff117b82 */ /* 0x000e620000000800 */
[-CC-:B--2---:R-:W-:Y:S02]  /*20830*/  SHF.R.U64 R11, R8, R20.reuse, R3.reuse ;  /* 0x00000014080b7219 */ /* 0x184fe40000001203 */
[-C--:B------:R-:W-:Y:S02]  /*20840*/  SHF.L.U32 R5, R5, R20.reuse, RZ ;  /* 0x0000001405057219 */ /* 0x080fe400000006ff */
[-C--:B------:R-:W-:Y:S01]  /*20850*/  SHF.R.U32.HI R3, RZ, R20.reuse, R3 ;  /* 0x00000014ff037219 */ /* 0x080fe20000011603 */
[----:B------:R-:W-:Y:S01]  /*20860*/  IMAD.MOV.U32 R2, RZ, RZ, R11 ;  /* 0x000000ffff027224 */ /* 0x000fe200078e000b */
[----:B------:R-:W-:Y:S01]  /*20870*/  SHF.L.U32 R20, R7, R20, RZ ;  /* 0x0000001407147219 */ /* 0x000fe200000006ff */
[----:B------:R-:W2:Y:S01]  /*20880*/  LDC R19, c[0x0][0x638] ;  /* 0x00018e00ff137b82 */ /* 0x000ea20000000800 */
[----:B------:R-:W-:-:S07]  /*20890*/  LOP3.LUT R37, RZ, R5, RZ, 0x33, !PT ;  /* 0x00000005ff257212 */ /* 0x000fce00078e33ff */
[----:B------:R-:W0:Y:S01]  /*208a0*/  LDC R21, c[0x0][0x610] ;  /* 0x00018400ff157b82 */ /* 0x000e220000000800 */
[----:B----4-:R-:W-:Y:S05]  /*208b0*/  @!P0 BRA `(.L_x_517) ;  /* 0x0000000000288947 */ /* 0x010fea0003800000 */
[----:B0-----:R-:W0:Y:S02]  /*208c0*/  LDC R0, c[0x0][0x64c] ;  /* 0x00019300ff007b82 */ /* 0x001e240000000800 */
[----:B0-----:R-:W-:-:S05]  /*208d0*/  IADD3 R7, P0, R11, R0, RZ ;  /* 0x000000000b077210 */ /* 0x001fca0007f1e0ff */
        /* <DEDUP_REMOVED lines=8> */
.L_x_517:
[----:B01----:R-:W-:Y:S01]  /*20960*/  SHF.R.U64 R0, R2, R17, R3 ;  /* 0x0000001102007219 */ /* 0x003fe20000001203 */
[----:B------:R-:W-:Y:S01]  /*20970*/  VIADD R3, R16, 0xffffffff ;  /* 0xffffffff10037836 */ /* 0x000fe20000000000 */
[----:B------:R-:W-:Y:S01]  /*20980*/  LOP3.LUT R37, R8, R37, RZ, 0xc0, !PT ;  /* 0x0000002508257212 */ /* 0x000fe200078ec0ff */
[----:B------:R-:W-:Y:S02]  /*20990*/  IMAD.MOV R13, RZ, RZ, -R13 ;  /* 0x000000ffff0d7224 */ /* 0x000fe400078e0a0d */
[----:B------:R-:W-:Y:S01]  /*209a0*/  IMAD.MOV R2, RZ, RZ, -R0 ;  /* 0x000000ffff027224 */ /* 0x000fe200078e0a00 */
[----:B------:R-:W-:Y:S01]  /*209b0*/  LOP3.LUT R3, R10, R3, RZ, 0xc0, !PT ;  /* 0x000000030a037212 */ /* 0x000fe200078ec0ff */
[----:B------:R-:W-:Y:S02]  /*209c0*/  IMAD R37, R20, R0, R37 ;  /* 0x0000000014257224 */ /* 0x000fe400078e0225 */
[----:B---3--:R-:W-:Y:S02]  /*209d0*/  @P4 IMAD R18, R15, R13, R12 ;  /* 0x0000000d0f124224 */ /* 0x008fe400078e020c */
[----:B--2---:R-:W-:-:S02]  /*209e0*/  IMAD R0, R2, R19, R11 ;  /* 0x0000001302007224 */ /* 0x004fc400078e020b */
[----:B------:R-:W-:Y:S02]  /*209f0*/  IMAD R37, R37, R21, R18 ;  /* 0x0000001525257224 */ /* 0x000fe400078e0212 */
[----:B------:R-:W-:Y:S02]  /*20a00*/  IMAD R2, R0, R16, R3 ;  /* 0x0000001000027224 */ /* 0x000fe400078e0203 */
[----:B------:R-:W-:-:S03]  /*20a10*/  IMAD.MOV.U32 R4, RZ, RZ, 0x1 ;  /* 0x00000001ff047424 */ /* 0x000fc600078e00ff */
[----:B------:R-:W-:Y:S02]  /*20a20*/  SEL R3, R2, R37, !P4 ;  /* 0x0000002502037207 */ /* 0x000fe40006000000 */
[----:B------:R-:W-:Y:S01]  /*20a30*/  SEL R37, R37, R2, !P4 ;  /* 0x0000000225257207 */ /* 0x000fe20006000000 */
[----:B------:R-:W-:Y:S01]  /*20a40*/  IMAD.U32 R2, RZ, RZ, UR12 ;  /* 0x0000000cff027e24 */ /* 0x000fe2000f8e00ff */
[----:B------:R-:W-:Y:S01]  /*20a50*/  PRMT R0, R4, 0x7610, R0 ;  /* 0x0000761004007816 */ /* 0x000fe20000000000 */
[----:B------:R1:W-:Y:S04]  /*20a60*/  STL [R1+0x400], R3 ;  /* 0x0004000301007387 */ /* 0x0003e80000100800 */
[----:B------:R1:W-:Y:S02]  /*20a70*/  STL [R1+0x3fc], R2 ;  /* 0x0003fc0201007387 */ /* 0x0003e40000100800 */
.L_x_515:
[----:B------:R3:W-:Y:S01]  /*20a80*/  STL [R1+0x404], R37 ;  /* 0x0004042501007387 */ /* 0x0007e20000100800 */
[----:B------:R-:W-:-:S13]  /*20a90*/  LOP3.LUT P0, RZ, R0, 0xff, RZ, 0xc0, !PT ;  /* 0x000000ff00ff7812 */ /* 0x000fda000780c0ff */
[----:B---3--:R-:W-:Y:S05]  /*20aa0*/  @P0 BRA `(.L_x_518) ;  /* 0xfffffe0400fc0947 */ /* 0x008fea000383ffff */
[----:B------:R-:W-:Y:S05]  /*20ab0*/  EXIT ;  /* 0x000000000000794d */ /* 0x000fea0003800000 */
.L_x_4:
[----:B------:R-:W2:Y:S01]  /*20ac0*/  LDL R17, [R1+0x3f0] ;  /* 0x0003f00001117983 */ /* 0x000ea20000100800 */
[----:B------:R-:W-:-:S03]  /*20ad0*/  ULDC.64 UR4, c[0x0][0x650] ;  /* 0x0001940000047ab9 */ /* 0x000fc60000000a00 */
[----:B------:R-:W3:Y:S01]  /*20ae0*/  LDL R18, [R1+0x3ec] ;  /* 0x0003ec0001127983 */ /* 0x000ee20000100800 */
[----:B------:R-:W-:Y:S01]  /*20af0*/  PRMT R6, RZ, 0x7610, R6 ;  /* 0x00007610ff067816 */ /* 0x000fe20000000006 */
[----:B------:R-:W-:Y:S02]  /*20b00*/  IMAD.MOV.U32 R5, RZ, RZ, -0x1 ;  /* 0xffffffffff057424 */ /* 0x000fe400078e00ff */
[----:B------:R-:W-:Y:S02]  /*20b10*/  IMAD.MOV.U32 R4, RZ, RZ, -0x1 ;  /* 0xffffffffff047424 */ /* 0x000fe400078e00ff */
[----:B------:R-:W-:Y:S01]  /*20b20*/  IMAD.MOV.U32 R10, RZ, RZ, -0x1 ;  /* 0xffffffffff0a7424 */ /* 0x000fe200078e00ff */
[----:B--2---:R-:W-:-:S04]  /*20b30*/  ISETP.GE.U32.AND P0, PT, R17, UR4, PT ;  /* 0x0000000411007c0c */ /* 0x004fc8000bf06070 */
[----:B---3--:R-:W-:-:S13]  /*20b40*/  ISETP.GE.U32.AND.EX P0, PT, R18, UR5, PT, P0 ;  /* 0x0000000512007c0c */ /* 0x008fda000bf06100 */
[----:B------:R-:W-:Y:S05]  /*20b50*/  @P0 BRA `(.L_x_519) ;  /* 0x00000004005c0947 */ /* 0x000fea0003800000 */
[----:B------:R-:W0:Y:S01]  /*20b60*/  LDC.64 R10, c[0x0][0x628] ;  /* 0x00018a00ff0a7b82 */ /* 0x000e220000000a00 */
[----:B------:R-:W-:Y:S02]  /*20b70*/  IMAD.MOV.U32 R8, RZ, RZ, R17 ;  /* 0x000000ffff087224 */ /* 0x000fe400078e0011 */
[----:B------:R-:W-:-:S05]  /*20b80*/  IMAD.MOV.U32 R9, RZ, RZ, R18 ;  /* 0x000000ffff097224 */ /* 0x000fca00078e0012 */
[----:B------:R-:W1:Y:S08]  /*20b90*/  LDC R12, c[0x0][0x630] ;  /* 0x00018c00ff0c7b82 */ /* 0x000e700000000800 */
[----:B------:R-:W2:Y:S01]  /*20ba0*/  LDC.64 R14, c[0x0][0x620] ;  /* 0x00018800ff0e7b82 */ /* 0x000ea20000000a00 */
[----:B0-----:R-:W-:-:S04]  /*20bb0*/  ISETP.NE.U32.AND P0, PT, R10, RZ, PT ;  /* 0x000000ff0a00720c */ /* 0x001fc80003f05070 */
[----:B------:R-:W-:-:S13]  /*20bc0*/  ISETP.NE.AND.EX P0, PT, R11, RZ, PT, P0 ;  /* 0x000000ff0b00720c */ /* 0x000fda0003f05300 */
[----:B-12---:R-:W-:Y:S05]  /*20bd0*/  @!P0 BRA `(.L_x_520) ;  /* 0x0000000000288947 */ /* 0x006fea0003800000 */
[----:B------:R-:W0:Y:S02]  /*20be0*/  LDC R4, c[0x0][0x634] ;  /* 0x00018d00ff047b82 */ /* 0x000e240000000800 */
        /* <DEDUP_REMOVED lines=9> */
.L_x_520:
[--C-:B------:R-:W-:Y:S01]  /*20c80*/  SHF.R.U64 R10, R8, R12, R9.reuse ;  /* 0x0000000c080a7219 */ /* 0x100fe20000001209 */
[----:B------:R-:W-:Y:S01]  /*20c90*/  IMAD.MOV.U32 R5, RZ, RZ, R18 ;  /* 0x000000ffff057224 */ /* 0x000fe200078e0012 */
[----:B------:R-:W-:Y:S01]  /*20ca0*/  I2FP.F32.U32 R6, R2 ;  /* 0x0000000200067245 */ /* 0x000fe20000201000 */
[----:B------:R-:W0:Y:S01]  /*20cb0*/  LDC R16, c[0x0][0x618] ;  /* 0x00018600ff107b82 */ /* 0x000e220000000800 */
[----:B------:R-:W-:Y:S01]  /*20cc0*/  SHF.R.U32.HI R3, RZ, R12, R9 ;  /* 0x0000000cff037219 */ /* 0x000fe20000011609 */
[----:B------:R-:W-:Y:S01]  /*20cd0*/  ULDC UR4, c[0x0][0x150] ;  /* 0x0000540000047ab9 */ /* 0x000fe20000000800 */
[----:B------:R-:W-:Y:S01]  /*20ce0*/  IADD3 R7, P0, RZ, -R10, RZ ;  /* 0x8000000aff077210 */ /* 0x000fe20007f1e0ff */
[----:B------:R-:W-:Y:S01]  /*20cf0*/  FMUL R9, R6, UR4 ;  /* 0x0000000406097c20 */ /* 0x000fe20008400000 */
[----:B------:R-:W-:Y:S01]  /*20d00*/  IMAD.MOV.U32 R4, RZ, RZ, R17 ;  /* 0x000000ffff047224 */ /* 0x000fe200078e0011 */
[----:B------:R-:W-:Y:S02]  /*20d10*/  ULDC UR4, c[0x0][0x154] ;  /* 0x0000550000047ab9 */ /* 0x000fe40000000800 */
[----:B------:R-:W1:Y:S01]  /*20d20*/  LDC.64 R18, c[0x0][0x640] ;  /* 0x00019000ff127b82 */ /* 0x000e620000000a00 */
[----:B------:R-:W-:Y:S01]  /*20d30*/  IMAD.X R3, RZ, RZ, ~R3, P0 ;  /* 0x000000ffff037224 */ /* 0x000fe200000e0e03 */
[----:B------:R-:W2:Y:S01]  /*20d40*/  F2I.U32.TRUNC.NTZ R9, R9 ;  /* 0x0000000900097305 */ /* 0x000ea2000020f000 */
[----:B------:R-:W-:-:S04]  /*20d50*/  IMAD.WIDE.U32 R4, R7, R14, R4 ;  /* 0x0000000e07047225 */ /* 0x000fc800078e0004 */
[----:B------:R-:W-:Y:S01]  /*20d60*/  IMAD R6, R3, R14, RZ ;  /* 0x0000000e03067224 */ /* 0x000fe200078e02ff */
[----:B------:R-:W3:Y:S03]  /*20d70*/  LDC R11, c[0x0][0x144] ;  /* 0x00005100ff0b7b82 */ /* 0x000ee60000000800 */
[----:B------:R-:W-:Y:S02]  /*20d80*/  IMAD R3, R7, R15, R6 ;  /* 0x0000000f07037224 */ /* 0x000fe400078e0206 */
[----:B------:R-:W-:Y:S02]  /*20d90*/  IMAD.MOV.U32 R6, RZ, RZ, -0x1 ;  /* 0xffffffffff067424 */ /* 0x000fe400078e00ff */
[----:B------:R-:W-:Y:S01]  /*20da0*/  IMAD.IADD R3, R5, 0x1, R3 ;  /* 0x0000000105037824 */ /* 0x000fe200078e0203 */
[----:B------:R-:W4:Y:S01]  /*20db0*/  LDC R12, c[0x0][0x608] ;  /* 0x00018200ff0c7b82 */ /* 0x000f220000000800 */
[----:B------:R-:W-:-:S03]  /*20dc0*/  I2FP.F32.U32 R5, R0 ;  /* 0x0000000000057245 */ /* 0x000fc60000201000 */
[-C--:B0-----:R-:W-:Y:S01]  /*20dd0*/  SHF.R.U64 R8, R4, R16.reuse, R3 ;  /* 0x0000001004087219 */ /* 0x081fe20000001203 */
[----:B--2---:R-:W-:Y:S01]  /*20de0*/  IMAD.MOV R4, RZ, RZ, -R9 ;  /* 0x000000ffff047224 */ /* 0x004fe200078e0a09 */
[----:B------:R-:W-:Y:S01]  /*20df0*/  SHF.R.U32.HI R3, RZ, R16, R3 ;  /* 0x00000010ff037219 */ /* 0x000fe20000011603 */
[----:B------:R-:W-:Y:S01]  /*20e00*/  FMUL R5, R5, UR4 ;  /* 0x0000000405057c20 */ /* 0x000fe20008400000 */
[----:B------:R-:W0:Y:S01]  /*20e10*/  LDC R7, c[0x0][0x658] ;  /* 0x00019600ff077b82 */ /* 0x000e220000000800 */
[----:B-1----:R-:W-:-:S04]  /*20e20*/  ISETP.NE.U32.AND P0, PT, R18, RZ, PT ;  /* 0x000000ff1200720c */ /* 0x002fc80003f05070 */
[----:B------:R-:W-:-:S03]  /*20e30*/  ISETP.NE.AND.EX P0, PT, R19, RZ, PT, P0 ;  /* 0x000000ff1300720c */ /* 0x000fc60003f05300 */
[----:B------:R-:W1:Y:S01]  /*20e40*/  LDC R15, c[0x0][0x148] ;  /* 0x00005200ff0f7b82 */ /* 0x000e620000000800 */
[----:B---3--:R-:W-:Y:S02]  /*20e50*/  IMAD R17, R11, R4, R2 ;  /* 0x000000040b117224 */ /* 0x008fe400078e0202 */
[----:B------:R-:W-:-:S05]  /*20e60*/  IMAD.MOV.U32 R4, RZ, RZ, 0x1 ;  /* 0x00000001ff047424 */ /* 0x000fca00078e00ff */
[----:B------:R-:W2:Y:S01]  /*20e70*/  LDC R14, c[0x0][0x600] ;  /* 0x00018000ff0e7b82 */ /* 0x000ea20000000800 */
[-CC-:B----4-:R-:W-:Y:S02]  /*20e80*/  SHF.R.U64 R11, R8, R12.reuse, R3.reuse ;  /* 0x0000000c080b7219 */ /* 0x190fe40000001203 */
[----:B------:R-:W-:Y:S02]  /*20e90*/  SHF.R.U32.HI R2, RZ, R12, R3 ;  /* 0x0000000cff027219 */ /* 0x000fe40000011603 */
[----:B------:R3:W4:Y:S03]  /*20ea0*/  F2I.U32.TRUNC.NTZ R12, R5 ;  /* 0x00000005000c7305 */ /* 0x000726000020f000 */
[----:B------:R-:W1:Y:S01]  /*20eb0*/  LDC R20, c[0x0][0x648] ;  /* 0x00019200ff147b82 */ /* 0x000e620000000800 */
[-C--:B0-----:R-:W-:Y:S02]  /*20ec0*/  SHF.R.U64 R13, R11, R7.reuse, R2 ;  /* 0x000000070b0d7219 */ /* 0x081fe40000001202 */
[----:B------:R-:W-:-:S02]  /*20ed0*/  SHF.L.U32 R6, R6, R7, RZ ;  /* 0x0000000706067219 */ /* 0x000fc400000006ff */
[-C--:B------:R-:W-:Y:S01]  /*20ee0*/  SHF.R.U32.HI R3, RZ, R7.reuse, R2 ;  /* 0x00000007ff037219 */ /* 0x080fe20000011602 */
[----:B------:R-:W-:Y:S01]  /*20ef0*/  IMAD.MOV.U32 R2, RZ, RZ, R13 ;  /* 0x000000ffff027224 */ /* 0x000fe200078e000d */
[----:B------:R-:W-:Y:S01]  /*20f00*/  SHF.L.U32 R16, R4, R7, RZ ;  /* 0x0000000704107219 */ /* 0x000fe200000006ff */
[----:B------:R-:W0:Y:S01]  /*20f10*/  LDC R21, c[0x0][0x638] ;  /* 0x00018e00ff157b82 */ /* 0x000e220000000800 */
[----:B------:R-:W-:-:S07]  /*20f20*/  LOP3.LUT R22, RZ, R6, RZ, 0x33, !PT ;  /* 0x00000006ff167212 */ /* 0x000fce00078e33ff */
[----:B------:R-:W0:Y:S01]  /*20f30*/  LDC R23, c[0x0][0x610] ;  /* 0x00018400ff177b82 */ /* 0x000e220000000800 */
[----:B---34-:R-:W-:Y:S05]  /*20f40*/  @!P0 BRA `(.L_x_521) ;  /* 0x0000000000288947 */ /* 0x018fea0003800000 */
[----:B------:R-:W3:Y:S02]  /*20f50*/  LDC R2, c[0x0][0x64c] ;  /* 0x00019300ff027b82 */ /* 0x000ee40000000800 */
[----:B---3--:R-:W-:-:S05]  /*20f60*/  IADD3 R7, P0, R13, R2, RZ ;  /* 0x000000020d077210 */ /* 0x008fca0007f1e0ff */
        /* <DEDUP_REMOVED lines=8> */
.L_x_521:
[----:B-1----:R-:W-:Y:S01]  /*20ff0*/  SHF.R.U64 R3, R2, R20, R3 ;  /* 0x0000001402037219 */ /* 0x002fe20000001203 */
[----:B--2---:R-:W-:Y:S01]  /*21000*/  VIADD R5, R14, 0xffffffff ;  /* 0xffffffff0e057836 */ /* 0x004fe20000000000 */
[----:B------:R-:W-:Y:S01]  /*21010*/  LOP3.LUT R2, R11, R22, RZ, 0xc0, !PT ;  /* 0x000000160b027212 */ /* 0x000fe200078ec0ff */
[----:B------:R-:W-:Y:S02]  /*21020*/  IMAD.MOV R12, RZ, RZ, -R12 ;  /* 0x000000ffff0c7224 */ /* 0x000fe400078e0a0c */
[----:B------:R-:W-:Y:S02]  /*21030*/  IMAD.MOV R4, RZ, RZ, -R3 ;  /* 0x000000ffff047224 */ /* 0x000fe400078e0a03 */
[----:B------:R-:W-:Y:S01]  /*21040*/  IMAD R2, R16, R3, R2 ;  /* 0x0000000310027224 */ /* 0x000fe200078e0202 */
[----:B------:R-:W-:Y:S01]  /*21050*/  LOP3.LUT R3, R8, R5, RZ, 0xc0, !PT ;  /* 0x0000000508037212 */ /* 0x000fe200078ec0ff */
[----:B------:R-:W-:Y:S02]  /*21060*/  @P4 IMAD R17, R15, R12, R0 ;  /* 0x0000000c0f114224 */ /* 0x000fe400078e0200 */
[----:B0-----:R-:W-:-:S02]  /*21070*/  IMAD R0, R4, R21, R13 ;  /* 0x0000001504007224 */ /* 0x001fc400078e020d */
[----:B------:R-:W-:Y:S02]  /*21080*/  IMAD R5, R2, R23, R17 ;  /* 0x0000001702057224 */ /* 0x000fe400078e0211 */
[----:B------:R-:W-:Y:S02]  /*21090*/  IMAD R0, R0, R14, R3 ;  /* 0x0000000e00007224 */ /* 0x000fe400078e0203 */
[----:B------:R-:W-:-:S03]  /*210a0*/  IMAD.MOV.U32 R6, RZ, RZ, 0x1 ;  /* 0x00000001ff067424 */ /* 0x000fc600078e00ff */
[----:B------:R-:W-:Y:S02]  /*210b0*/  SEL R4, R0, R5, !P4 ;  /* 0x0000000500047207 */ /* 0x000fe40006000000 */
[----:B------:R-:W-:-:S07]  /*210c0*/  SEL R5, R5, R0, !P4 ;  /* 0x0000000005057207 */ /* 0x000fce0006000000 */
.L_x_519:
[----:B------:R-:W-:-:S08]  /*210d0*/  NOP ;  /* 0x0000000000007918 */ /* 0x000fd00000000000 */
[----:B------:R-:W0:-:S00]  /*210e0*/  USETMAXREG.DEALLOC.CTAPOOL 0x18 ;  /* 0x00000018000079c8 */ /* 0x000e0000080e0500 */
[----:B------:R-:W-:-:S13]  /*210f0*/  ISETP.NE.AND P0, PT, RZ, UR8, PT ;  /* 0x00000008ff007c0c */ /* 0x000fda000bf05270 */
[----:B------:R-:W-:Y:S05]  /*21100*/  @P0 EXIT ;  /* 0x000000000000094d */ /* 0x000fea0003800000 */
[----:B0-----:R-:W-:Y:S01]  /*21110*/  LOP3.LUT P0, RZ, R6, 0xff, RZ, 0xc0, !PT ;  /* 0x000000ff06ff7812 */ /* 0x001fe2000780c0ff */
[----:B------:R-:W-:Y:S02]  /*21120*/  IMAD.MOV.U32 R0, RZ, RZ, 0x1 ;  /* 0x00000001ff007424 */ /* 0x000fe400078e00ff */
[----:B------:R-:W-:-:S10]  /*21130*/  IMAD.MOV.U32 R7, RZ, RZ, RZ ;  /* 0x000000ffff077224 */ /* 0x000fd400078e00ff */
[----:B------:R-:W-:Y:S05]  /*21140*/  @!P0 BRA `(.L_x_522) ;  /* 0x0000000c00588947 */ /* 0x000fea0003800000 */
[----:B------:R-:W2:Y:S01]  /*21150*/  LDL R3, [R1+0x3e8] ;  /* 0x0003e80001037983 */ /* 0x000ea20000100800 */
[----:B------:R-:W0:Y:S01]  /*21160*/  LDC R0, c[0x0][0x28c] ;  /* 0x0000a300ff007b82 */ /* 0x000e220000000800 */
[----:B------:R-:W-:Y:S01]  /*21170*/  ULDC UR5, c[0x0][0x658] ;  /* 0x0001960000057ab9 */ /* 0x000fe20000000800 */
[----:B------:R-:W-:Y:S01]  /*21180*/  UMOV UR7, 0xffffffff ;  /* 0xffffffff00077882 */ /* 0x000fe20000000000 */
[----:B------:R-:W1:Y:S01]  /*21190*/  S2R R2, SR_TID.X ;  /* 0x0000000000027919 */ /* 0x000e620000002100 */
[----:B------:R-:W-:Y:S01]  /*211a0*/  ULDC UR6, c[0x0][0xc] ;  /* 0x0000030000067ab9 */ /* 0x000fe20000000800 */
[----:B------:R-:W-:Y:S01]  /*211b0*/  UMOV UR9, 0x1 ;  /* 0x0000000100097882 */ /* 0x000fe20000000000 */
[----:B------:R-:W-:Y:S01]  /*211c0*/  BSSY B0, `(.L_x_522) ;  /* 0x00000ce000007945 */ /* 0x000fe20003800000 */
[----:B------:R-:W-:Y:S01]  /*211d0*/  USHF.L.U32 UR18, UR9, UR5, URZ ;  /* 0x0000000509127299 */ /* 0x000fe2000800063f */
[----:B------:R-:W-:Y:S01]  /*211e0*/  IMAD.MOV.U32 R9, RZ, RZ, 0x1 ;  /* 0x00000001ff097424 */ /* 0x000fe200078e00ff */
[----:B------:R-:W-:Y:S01]  /*211f0*/  ULDC UR4, c[0x0][0x600] ;  /* 0x0001800000047ab9 */ /* 0x000fe20000000800 */
[----:B------:R-:W-:Y:S01]  /*21200*/  IMAD.MOV.U32 R7, RZ, RZ, RZ ;  /* 0x000000ffff077224 */ /* 0x000fe200078e00ff */
[----:B------:R-:W-:Y:S01]  /*21210*/  UIADD3 UR4, UR4, -0x1, URZ ;  /* 0xffffffff04047890 */ /* 0x000fe2000fffe03f */
[----:B------:R-:W-:Y:S01]  /*21220*/  ULDC.64 UR22, c[0x0][0x198] ;  /* 0x0000660000167ab9 */ /* 0x000fe20000000a00 */
[----:B0-----:R-:W-:Y:S01]  /*21230*/  VIADD R0, R0, 0x1f ;  /* 0x0000001f00007836 */ /* 0x001fe20000000000 */
[----:B-1----:R-:W-:-:S02]  /*21240*/  LOP3.LUT P2, RZ, R2, 0x7f, RZ, 0xc0, !PT ;  /* 0x0000007f02ff7812 */ /* 0x002fc4000784c0ff */
[----:B------:R-:W-:-:S04]  /*21250*/  LOP3.LUT P0, RZ, R2, 0x1f, RZ, 0xc0, !PT ;  /* 0x0000001f02ff7812 */ /* 0x000fc8000780c0ff */
[----:B------:R-:W-:Y:S02]  /*21260*/  PLOP3.LUT P0, PT, P0, P2, PT, 0x8a, 0x0 ;  /* 0x000000000000781c */ /* 0x000fe40000705172 */
[----:B--2---:R-:W-:Y:S02]  /*21270*/  R2UR UR8, R3 ;  /* 0x00000000030872ca */ /* 0x004fe400000e0000 */
[----:B------:R-:W-:-:S04]  /*21280*/  SHF.R.S32.HI R3, RZ, 0x1f, R0 ;  /* 0x0000001fff037819 */ /* 0x000fc80000011400 */
[----:B------:R-:W-:Y:S01]  /*21290*/  LEA.HI R3, R3, R0, RZ, 0x5 ;  /* 0x0000000003037211 */ /* 0x000fe200078f28ff */
[----:B------:R-:W-:-:S03]  /*212a0*/  IMAD.MOV.U32 R0, RZ, RZ, 0x1 ;  /* 0x00000001ff007424 */ /* 0x000fc600078e00ff */
[----:B------:R-:W-:-:S03]  /*212b0*/  SHF.R.S32.HI R6, RZ, 0x5, R3 ;  /* 0x00000005ff067819 */ /* 0x000fc60000011403 */
[----:B------:R-:W-:Y:S02]  /*212c0*/  ULOP3.LUT UR24, UR8, 0x2, URZ, 0xfc, !UPT ;  /* 0x0000000208187892 */ /* 0x000fe4000f8efc3f */
[----:B------:R-:W-:Y:S01]  /*212d0*/  USHF.L.U32 UR8, UR7, UR5, URZ ;  /* 0x0000000507087299 */ /* 0x000fe2000800063f */
[----:B------:R-:W-:Y:S02]  /*212e0*/  VIADD R15, R6, 0x1 ;  /* 0x00000001060f7836 */ /* 0x000fe40000000000 */
[----:B------:R-:W-:Y:S01]  /*212f0*/  ULDC UR7, c[0x0][0x10] ;  /* 0x0000040000077ab9 */ /* 0x000fe20000000800 */
[----:B------:R-:W-:Y:S01]  /*21300*/  ULDC UR5, c[0x0][0x14] ;  /* 0x0000050000057ab9 */ /* 0x000fe20000000800 */
[----:B------:R-:W-:Y:S02]  /*21310*/  UIMAD.WIDE.U32 UR6, UR6, UR7, URZ ;  /* 0x00000007060672a5 */ /* 0x000fe4000f8e003f */
[----:B------:R-:W-:Y:S02]  /*21320*/  ULOP3.LUT UR17, URZ, UR8, URZ, 0x33, !UPT ;  /* 0x000000083f117292 */ /* 0x000fe4000f8e333f */
[----:B------:R-:W-:-:S02]  /*21330*/  UIMAD.WIDE.U32 UR20, UR6, UR5, URZ ;  /* 0x00000005061472a5 */ /* 0x000fc4000f8e003f */
[----:B------:R-:W-:-:S04]  /*21340*/  UIMAD UR13, UR7, UR5, URZ ;  /* 0x00000005070d72a4 */ /* 0x000fc8000f8e023f */
[----:B------:R-:W-:-:S12]  /*21350*/  UIADD3 UR13, UR21, UR13, URZ ;  /* 0x0000000d150d7290 */ /* 0x000fd8000fffe03f */
.L_x_534:
[----:B------:R-:W-:-:S03]  /*21360*/  UMOV UR5, 0xffffffff ;  /* 0xffffffff00057882 */ /* 0x000fc60000000000 */
[----:B------:R-:W-:Y:S05]  /*21370*/  BRA.DIV UR5, `(.L_x_523) ;  /* 0x0000001605387947 */ /* 0x000fea000b800000 */
[----:B------:R-:W-:-:S13]  /*21380*/  ELECT P1, URZ, PT ;  /* 0x00000000003f782f */ /* 0x000fda0003820000 */
.L_x_555:
[----:B------:R-:W0:Y:S01]  /*21390*/  LDC R2, c[0x0][0x28c] ;  /* 0x0000a300ff027b82 */ /* 0x000e220000000800 */
[----:B------:R-:W-:Y:S01]  /*213a0*/  BSSY B1, `(.L_x_524) ;  /* 0x0000038000017945 */ /* 0x000fe20003800000 */
[----:B0-----:R-:W-:-:S13]  /*213b0*/  ISETP.LT.OR P1, PT, R2, 0x1, !P1 ;  /* 0x000000010200780c */ /* 0x001fda0004f21670 */
[----:B------:R-:W-:Y:S05]  /*213c0*/  @P1 BRA `(.L_x_525) ;  /* 0x0000000000d41947 */ /* 0x000fea0003800000 */
[----:B------:R-:W-:Y:S02]  /*213d0*/  IMAD R4, R4, 0xf0, RZ ;  /* 0x000000f004047824 */ /* 0x000fe400078e02ff */
[----:B------:R-:W-:Y:S02]  /*213e0*/  IMAD.SHL.U32 R5, R5, 0x100, RZ ;  /* 0x0000010005057824 */ /* 0x000fe400078e00ff */
[----:B------:R-:W-:Y:S02]  /*213f0*/  IMAD.MOV.U32 R13, RZ, RZ, RZ ;  /* 0x000000ffff0d7224 */ /* 0x000fe400078e00ff */
[----:B------:R-:W-:Y:S02]  /*21400*/  IMAD.MOV.U32 R2, RZ, RZ, R15 ;  /* 0x000000ffff027224 */ /* 0x000fe400078e000f */
[----:B------:R-:W-:Y:S02]  /*21410*/  IMAD.MOV.U32 R3, RZ, RZ, R0 ;  /* 0x000000ffff037224 */ /* 0x000fe400078e0000 */
[----:B------:R-:W-:-:S07]  /*21420*/  IMAD.MOV.U32 R8, RZ, RZ, R7 ;  /* 0x000000ffff087224 */ /* 0x000fce00078e0007 */
.L_x_529:
[----:B------:R-:W0:Y:S01]  /*21430*/  S2R R12, SR_CgaCtaId ;  /* 0x00000000000c7919 */ /* 0x000e220000008800 */
[----:B------:R-:W-:-:S04]  /*21440*/  MOV R11, 0x400 ;  /* 0x00000400000b7802 */ /* 0x000fc80000000f00 */
[----:B0-----:R-:W-:Y:S02]  /*21450*/  LEA R17, R12, R11, 0x18 ;  /* 0x0000000b0c117211 */ /* 0x001fe400078ec0ff */
[----:B------:R-:W-:Y:S01]  /*21460*/  SHF.L.U32 R11, R3, 0x1f, RZ ;  /* 0x0000001f030b7819 */ /* 0x000fe200000006ff */
[----:B------:R-:W0:Y:S02]  /*21470*/  @!P2 LDC R12, c[0x0][0x500] ;  /* 0x00014000ff0cab82 */ /* 0x000e240000000800 */
[----:B------:R-:W-:-:S04]  /*21480*/  IMAD R14, R8, 0x8, R17 ;  /* 0x00000008080e7824 */ /* 0x000fc800078e0211 */
[----:B------:R-:W1:Y:S02]  /*21490*/  SYNCS.PHASECHK.TRANS64.TRYWAIT P1, [R14+URZ+0x70], R11 ;  /* 0x0000700b0e0075a7 */ /* 0x000e64000802017f */
[----:B-1----:R-:W-:Y:S05]  /*214a0*/  @!P1 BRA `(.L_x_526) ;  /* 0x00000014000c9947 */ /* 0x002fea0003800000 */
.L_x_556:
[----:B------:R-:W-:Y:S01]  /*214b0*/  UPRMT UR5, UR24, 0x9910, URZ ;  /* 0x0000991018057896 */ /* 0x000fe2000800003f */
[----:B0-----:R0:W-:Y:S03]  /*214c0*/  @!P2 SYNCS.ARRIVE.TRANS64 RZ, [R14+URZ], R12 ;  /* 0x0000000c0effa9a7 */ /* 0x0011e6000800003f */
[----:B------:R-:W-:-:S06]  /*214d0*/  UISETP.NE.AND UP0, UPT, UR5, 0x2, UPT ;  /* 0x000000020500788c */ /* 0x000fcc000bf05270 */
[----:B------:R-:W-:-:S13]  /*214e0*/  PLOP3.LUT P1, PT, PT, PT, UP0, 0x80, 0x0 ;  /* 0x000000000000781c */ /* 0x000fda0003f2f008 */
[----:B0-----:R-:W-:Y:S05]  /*214f0*/  @P1 BRA `(.L_x_527) ;  /* 0x0000000000041947 */ /* 0x001fea0003800000 */
[----:B------:R-:W-:Y:S01]  /*21500*/  BPT.TRAP 0x1 ;  /* 0x000000040000795c */ /* 0x000fe20000300000 */
.L_x_527:
[----:B------:R-:W-:Y:S05]  /*21510*/  @P0 BRA `(.L_x_528) ;  /* 0x0000000000040947 */ /* 0x000fea0003800000 */
[----:B------:R-:W-:Y:S01]  /*21520*/  BPT.TRAP 0x1 ;  /* 0x000000040000795c */ /* 0x000fe20000300000 */
.L_x_528:
[--C-:B-1----:R-:W-:Y:S01]  /*21530*/  IMAD R11, R8, 0x2000, R17.reuse ;  /* 0x00002000080b7824 */ /* 0x102fe200078e0211 */
[----:B------:R-:W-:Y:S01]  /*21540*/  R2UR UR9, R14 ;  /* 0x000000000e0972ca */ /* 0x000fe200000e0000 */
[----:B------:R-:W-:Y:S01]  /*21550*/  IMAD R17, R8, 0x1e00, R17 ;  /* 0x00001e0008117824 */ /* 0x000fe200078e0211 */
[----:B------:R-:W-:Y:S01]  /*21560*/  UIADD3 UR6, UP0, UR22, 0xf0, URZ ;  /* 0x000000f016067890 */ /* 0x000fe2000ff1e03f */
[----:B------:R-:W-:Y:S01]  /*21570*/  VIADD R2, R2, 0xffffffff ;  /* 0xffffffff02027836 */ /* 0x000fe20000000000 */
[----:B------:R-:W-:Y:S01]  /*21580*/  R2UR UR5, R11 ;  /* 0x000000000b0572ca */ /* 0x000fe200000e0000 */
[----:B------:R-:W-:Y:S01]  /*21590*/  UIADD3 UR26, UP1, UR22, 0x1f0, URZ ;  /* 0x000001f0161a7890 */ /* 0x000fe2000ff3e03f */
[----:B------:R-:W-:Y:S01]  /*215a0*/  R2UR UR8, R17 ;  /* 0x00000000110872ca */ /* 0x000fe200000e0000 */
[----:B------:R-:W-:Y:S01]  /*215b0*/  UIADD3.X UR7, URZ, UR23, URZ, UP0, !UPT ;  /* 0x000000173f077290 */ /* 0x000fe200087fe43f */
[----:B------:R-:W-:Y:S01]  /*215c0*/  R2UR UR11, R5 ;  /* 0x00000000050b72ca */ /* 0x000fe200000e0000 */
[----:B------:R-:W-:Y:S01]  /*215d0*/  VIADD R8, R8, 0x1 ;  /* 0x0000000108087836 */ /* 0x000fe20000000000 */
[C---:B------:R-:W-:Y:S01]  /*215e0*/  R2UR UR10, R13.reuse ;  /* 0x000000000d0a72ca */ /* 0x040fe200000e0000 */
[----:B------:R-:W-:Y:S01]  /*215f0*/  UIADD3.X UR27, URZ, UR23, URZ, UP1, !UPT ;  /* 0x000000173f1b7290 */ /* 0x000fe20008ffe43f */
[----:B------:R-:W-:Y:S01]  /*21600*/  R2UR UR12, R10 ;  /* 0x000000000a0c72ca */ /* 0x000fe200000e0000 */
[----:B------:R-:W-:Y:S01]  /*21610*/  UMOV UR14, 0x0 ;  /* 0x00000000000e7882 */ /* 0x000fe20000000000 */
[----:B------:R-:W-:Y:S01]  /*21620*/  R2UR UR19, R4 ;  /* 0x00000000041372ca */ /* 0x000fe200000e0000 */
[----:B------:R-:W-:Y:S01]  /*21630*/  UMOV UR15, 0x10000000 ;  /* 0x10000000000f7882 */ /* 0x000fe20000000000 */
[----:B------:R-:W-:Y:S01]  /*21640*/  ISETP.GT.AND P3, PT, R2, 0x1, PT ;  /* 0x000000010200780c */ /* 0x000fe20003f64270 */
[----:B------:R-:W-:Y:S01]  /*21650*/  UIADD3 UR5, UR5, 0x200, URZ ;  /* 0x0000020005057890 */ /* 0x000fe2000fffe03f */
[----:B------:R-:W-:Y:S01]  /*21660*/  ISETP.NE.AND P1, PT, R8, 0xe, PT ;  /* 0x0000000e0800780c */ /* 0x000fe20003f25270 */
[----:B------:R-:W-:Y:S01]  /*21670*/  UIADD3 UR16, UR8, 0x1c200, URZ ;  /* 0x0001c20008107890 */ /* 0x000fe2000fffe03f */
[----:B------:R-:W-:-:S02]  /*21680*/  VIADD R13, R13, 0x20 ;  /* 0x000000200d0d7836 */ /* 0x000fc40000000000 */
[----:B------:R-:W-:Y:S02]  /*21690*/  SEL R12, RZ, 0x1, P1 ;  /* 0x00000001ff0c7807 */ /* 0x000fe40000800000 */
[----:B------:R-:W-:Y:S01]  /*216a0*/  UMOV UR8, UR5 ;  /* 0x0000000500087c82 */ /* 0x000fe20008000000 */
[----:B------:R-:W-:Y:S01]  /*216b0*/  SEL R8, R8, RZ, P1 ;  /* 0x000000ff08087207 */ /* 0x000fe20000800000 */
[----:B------:R0:W-:Y:S01]  /*216c0*/  UTMALDG.3D [UR8], [UR6], desc[UR14] ;  /* 0x00000e08060075b4 */ /* 0x0001e20008011000 */
[----:B------:R-:W-:Y:S01]  /*216d0*/  LOP3.LUT R3, R3, R12, RZ, 0x3c, !PT ;  /* 0x0000000c03037212 */ /* 0x000fe200078e3cff */
[----:B0-----:R-:W-:Y:S01]  /*216e0*/  UMOV UR8, UR16 ;  /* 0x0000001000087c82 */ /* 0x001fe20008000000 */
[----:B------:R-:W-:Y:S02]  /*216f0*/  UMOV UR11, UR19 ;  /* 0x00000013000b7c82 */ /* 0x000fe40008000000 */
[----:B------:R0:W-:Y:S02]  /*21700*/  UTMALDG.3D [UR8], [UR26], desc[UR14] ;  /* 0x00000e081a0075b4 */ /* 0x0001e40008011000 */
[----:B0-----:R-:W-:Y:S05]  /*21710*/  @P3 BRA `(.L_x_529) ;  /* 0xfffffffc00443947 */ /* 0x001fea000383ffff */
.L_x_525:
[----:B------:R-:W-:Y:S05]  /*21720*/  BSYNC B1 ;  /* 0x0000000000017941 */ /* 0x000fea0003800000 */
.L_x_524:
[----:B------:R-:W2:Y:S01]  /*21730*/  LDL.LU R16, [R1+0x3ec] ;  /* 0x0003ec0001107983 */ /* 0x000ea20000300800 */
[----:B------:R-:W-:Y:S01]  /*21740*/  LOP3.LUT P1, RZ, R9, 0xff, RZ, 0xc0, !PT ;  /* 0x000000ff09ff7812 */ /* 0x000fe2000782c0ff */
[C---:B------:R-:W-:Y:S01]  /*21750*/  IMAD.IADD R4, R6.reuse, 0x1, R7 ;  /* 0x0000000106047824 */ /* 0x040fe200078e0207 */
[----:B------:R-:W-:Y:S01]  /*21760*/  ULDC.64 UR6, c[0x0][0x650] ;  /* 0x0001940000067ab9 */ /* 0x000fe20000000a00 */
[----:B------:R-:W3:Y:S01]  /*21770*/  LDL.LU R14, [R1+0x3f0] ;  /* 0x0003f000010e7983 */ /* 0x000ee20000300800 */
[----:B------:R-:W-:Y:S01]  /*21780*/  ISETP.GE.U32.AND P3, PT, R6, 0xe, PT ;  /* 0x0000000e0600780c */ /* 0x000fe20003f66070 */
[----:B------:R-:W-:Y:S01]  /*21790*/  BSSY B1, `(.L_x_530) ;  /* 0x000006e000017945 */ /* 0x000fe20003800000 */
[----:B------:R-:W-:Y:S01]  /*217a0*/  IMAD.MOV.U32 R10, RZ, RZ, -0x1 ;  /* 0xffffffffff0a7424 */ /* 0x000fe200078e00ff */
[----:B------:R-:W-:-:S06]  /*217b0*/  PRMT R9, RZ, 0x7610, R9 ;  /* 0x00007610ff097816 */ /* 0x000fcc0000000009 */
[----:B------:R-:W0:Y:S01]  /*217c0*/  @P1 S2R R3, SR_CgaCtaId ;  /* 0x0000000000031919 */ /* 0x000e220000008800 */
[----:B------:R-:W-:-:S04]  /*217d0*/  @P1 MOV R2, 0x400 ;  /* 0x0000040000021802 */ /* 0x000fc80000000f00 */
[----:B0-----:R-:W-:-:S04]  /*217e0*/  @P1 LEA R2, R3, R2, 0x18 ;  /* 0x0000000203021211 */ /* 0x001fc800078ec0ff */
[----:B------:R0:W-:Y:S01]  /*217f0*/  @P1 SYNCS.ARRIVE.TRANS64.A1T0 RZ, [R2+URZ+0xf8], RZ ;  /* 0x0000f8ff02ff19a7 */ /* 0x0001e2000810003f */
[----:B------:R-:W-:-:S04]  /*21800*/  ISETP.GT.U32.AND P1, PT, R4, 0xd, PT ;  /* 0x0000000d0400780c */ /* 0x000fc80003f24070 */
[----:B------:R-:W-:Y:S02]  /*21810*/  ISETP.LT.U32.AND P1, PT, R6, 0xe, P1 ;  /* 0x0000000e0600780c */ /* 0x000fe40000f21070 */
[----:B0-----:R-:W-:-:S05]  /*21820*/  SHF.R.U32.HI R2, RZ, 0x1, R4 ;  /* 0x00000001ff027819 */ /* 0x001fca0000011604 */
[----:B------:R-:W-:-:S05]  /*21830*/  IMAD.WIDE.U32 R2, R2, -0x6db6db6d, RZ ;  /* 0x9249249302027825 */ /* 0x000fca00078e00ff */
[----:B------:R-:W-:Y:S02]  /*21840*/  SHF.R.U32.HI R5, RZ, 0x2, R3 ;  /* 0x00000002ff057819 */ /* 0x000fe40000011603 */
[----:B------:R-:W-:Y:S02]  /*21850*/  SEL R3, RZ, 0x1, !P1 ;  /* 0x00000001ff037807 */ /* 0x000fe40004800000 */
[----:B------:R-:W-:Y:S01]  /*21860*/  PRMT R2, RZ, 0x7610, R2 ;  /* 0x00007610ff027816 */ /* 0x000fe20000000002 */
[----:B------:R-:W-:Y:S01]  /*21870*/  IMAD R7, R5, -0xe, R4 ;  /* 0xfffffff205077824 */ /* 0x000fe200078e0204 */
[----:B------:R-:W-:Y:S01]  /*21880*/  LOP3.LUT R0, R0, R3, RZ, 0x3c, !PT ;  /* 0x0000000300007212 */ /* 0x000fe200078e3cff */
[----:B------:R-:W-:-:S03]  /*21890*/  IMAD.MOV.U32 R4, RZ, RZ, -0x1 ;  /* 0xffffffffff047424 */ /* 0x000fc600078e00ff */
[----:B------:R-:W-:Y:S01]  /*218a0*/  @P3 LOP3.LUT R0, R0, 0x1, R5, 0x78, !PT ;  /* 0x0000000100003812 */ /* 0x000fe200078e7805 */
[----:B------:R-:W-:Y:S01]  /*218b0*/  IMAD.MOV.U32 R5, RZ, RZ, -0x1 ;  /* 0xffffffffff057424 */ /* 0x000fe200078e00ff */
[----:B---3--:R-:W-:-:S04]  /*218c0*/  IADD3 R14, P1, R14, UR20, RZ ;  /* 0x000000140e0e7c10 */ /* 0x008fc8000ff3e0ff */
[----:B--2---:R-:W-:Y:S01]  /*218d0*/  IADD3.X R16, R16, UR13, RZ, P1, !PT ;  /* 0x0000000d10107c10 */ /* 0x004fe20008ffe4ff */
[----:B------:R0:W-:Y:S01]  /*218e0*/  STL [R1+0x3f0], R14 ;  /* 0x0003f00e01007387 */ /* 0x0001e20000100800 */
[----:B------:R-:W-:-:S03]  /*218f0*/  ISETP.GE.U32.AND P1, PT, R14, UR6, PT ;  /* 0x000000060e007c0c */ /* 0x000fc6000bf26070 */
[----:B------:R0:W-:Y:S01]  /*21900*/  STL [R1+0x3ec], R16 ;  /* 0x0003ec1001007387 */ /* 0x0001e20000100800 */
[----:B------:R-:W-:-:S13]  /*21910*/  ISETP.GE.U32.AND.EX P1, PT, R16, UR7, PT, P1 ;  /* 0x0000000710007c0c */ /* 0x000fda000bf26110 */
[----:B0-----:R-:W-:Y:S05]  /*21920*/  @P1 BRA `(.L_x_531) ;  /* 0x0000000400501947 */ /* 0x001fea0003800000 */
[----:B------:R-:W0:Y:S01]  /*21930*/  S2R R8, SR_CTAID.X ;  /* 0x0000000000087919 */ /* 0x000e220000002500 */
[----:B------:R-:W-:Y:S01]  /*21940*/  ULDC UR5, c[0x0][0x150] ;  /* 0x0000540000057ab9 */ /* 0x000fe20000000800 */
[----:B------:R-:W1:Y:S01]  /*21950*/  LDC R3, c[0x0][0x144] ;  /* 0x00005100ff037b82 */ /* 0x000e620000000800 */
[----:B------:R-:W-:Y:S01]  /*21960*/  ULDC.64 UR6, c[0x0][0x628] ;  /* 0x00018a0000067ab9 */ /* 0x000fe20000000a00 */
[----:B------:R-:W2:Y:S01]  /*21970*/  S2R R5, SR_CTAID.Y ;  /* 0x0000000000057919 */ /* 0x000ea20000002600 */
[----:B------:R-:W-:Y:S01]  /*21980*/  ISETP.NE.U32.AND P1, PT, RZ, UR6, PT ;  /* 0x00000006ff007c0c */ /* 0x000fe2000bf25070 */
[----:B------:R-:W-:-:S03]  /*21990*/  ULDC UR8, c[0x0][0x630] ;  /* 0x00018c0000087ab9 */ /* 0x000fc60000000800 */
[----:B------:R-:W-:Y:S01]  /*219a0*/  ISETP.NE.AND.EX P1, PT, RZ, UR7, PT, P1 ;  /* 0x00000007ff007c0c */ /* 0x000fe2000bf25310 */
[----:B------:R-:W3:Y:S01]  /*219b0*/  LDC R12, c[0x0][0x148] ;  /* 0x00005200ff0c7b82 */ /* 0x000ee20000000800 */
[----:B0-----:R-:W-:Y:S02]  /*219c0*/  I2FP.F32.U32 R2, R8 ;  /* 0x0000000800027245 */ /* 0x001fe40000201000 */
[----:B--2---:R-:W-:-:S03]  /*219d0*/  I2FP.F32.U32 R4, R5 ;  /* 0x0000000500047245 */ /* 0x004fc60000201000 */
[----:B------:R-:W-:Y:S01]  /*219e0*/  FMUL R2, R2, UR5 ;  /* 0x0000000502027c20 */ /* 0x000fe20008400000 */
[----:B------:R-:W-:Y:S02]  /*219f0*/  ULDC UR5, c[0x0][0x154] ;  /* 0x0000550000057ab9 */ /* 0x000fe40000000800 */
[----:B------:R-:W-:-:S03]  /*21a00*/  FMUL R10, R4, UR5 ;  /* 0x00000005040a7c20 */ /* 0x000fc60008400000 */
[----:B------:R-:W0:Y:S08]  /*21a10*/  F2I.U32.TRUNC.NTZ R2, R2 ;  /* 0x0000000200027305 */ /* 0x000e30000020f000 */
[----:B------:R-:W2:Y:S01]  /*21a20*/  F2I.U32.TRUNC.NTZ R10, R10 ;  /* 0x0000000a000a7305 */ /* 0x000ea2000020f000 */
[----:B0-----:R-:W-:Y:S02]  /*21a30*/  IMAD.MOV R4, RZ, RZ, -R2 ;  /* 0x000000ffff047224 */ /* 0x001fe400078e0a02 */
[----:B------:R-:W-:-:S02]  /*21a40*/  IMAD.MOV.U32 R2, RZ, RZ, R14 ;  /* 0x000000ffff027224 */ /* 0x000fc400078e000e */
[----:B-1----:R-:W-:Y:S02]  /*21a50*/  IMAD R8, R3, R4, R8 ;  /* 0x0000000403087224 */ /* 0x002fe400078e0208 */
[----:B--2---:R-:W-:-:S04]  /*21a60*/  IMAD.MOV R3, RZ, RZ, -R10 ;  /* 0x000000ffff037224 */ /* 0x004fc800078e0a0a */
[----:B---3--:R-:W-:Y:S02]  /*21a70*/  @P4 IMAD R8, R12, R3, R5 ;  /* 0x000000030c084224 */ /* 0x008fe400078e0205 */
[----:B------:R-:W-:Y:S01]  /*21a80*/  IMAD.MOV.U32 R3, RZ, RZ, R16 ;  /* 0x000000ffff037224 */ /* 0x000fe200078e0010 */
[----:B------:R-:W-:Y:S06]  /*21a90*/  @!P1 BRA `(.L_x_532) ;  /* 0x0000000000289947 */ /* 0x000fec0003800000 */
[----:B------:R-:W-:Y:S02]  /*21aa0*/  ULDC UR5, c[0x0][0x634] ;  /* 0x00018d0000057ab9 */ /* 0x000fe40000000800 */
[----:B------:R-:W-:-:S05]  /*21ab0*/  IADD3 R3, P1, R14, UR5, RZ ;  /* 0x000000050e037c10 */ /* 0x000fca000ff3e0ff */
[----:B------:R-:W-:-:S04]  /*21ac0*/  IMAD.X R11, RZ, RZ, R16, P1 ;  /* 0x000000ffff0b7224 */ /* 0x000fc800008e0610 */
[----:B------:R-:W-:-:S04]  /*21ad0*/  IMAD.WIDE.U32 R4, R11, UR6, RZ ;  /* 0x000000060b047c25 */ /* 0x000fc8000f8e00ff */
[----:B------:R-:W-:-:S04]  /*21ae0*/  IMAD.WIDE.U32 R4, P1, R3, UR7, R4 ;  /* 0x0000000703047c25 */ /* 0x000fc8000f820004 */
[----:B------:R-:W-:-:S04]  /*21af0*/  IMAD.WIDE.U32 R2, R3, UR6, RZ ;  /* 0x0000000603027c25 */ /* 0x000fc8000f8e00ff */
[----:B------:R-:W-:Y:S01]  /*21b00*/  IMAD.MOV.U32 R2, RZ, RZ, R5 ;  /* 0x000000ffff027224 */ /* 0x000fe200078e0005 */
[----:B------:R-:W-:Y:S01]  /*21b10*/  IADD3 RZ, P3, R3, R4, RZ ;  /* 0x0000000403ff7210 */ /* 0x000fe20007f7e0ff */
[----:B------:R-:W-:-:S04]  /*21b20*/  IMAD.X R3, RZ, RZ, RZ, P1 ;  /* 0x000000ffff037224 */ /* 0x000fc800008e06ff */
[----:B------:R-:W-:-:S08]  /*21b30*/  IMAD.WIDE.U32.X R2, R11, UR7, R2, P3 ;  /* 0x000000070b027c25 */ /* 0x000fd000098e0402 */
.L_x_532:
[--C-:B------:R-:W-:Y:S01]  /*21b40*/  SHF.R.U64 R10, R2, UR8, R3.reuse ;  /* 0x00000008020a7c19 */ /* 0x100fe20008001203 */
[----:B------:R-:W-:Y:S01]  /*21b50*/  ULDC.64 UR6, c[0x0][0x620] ;  /* 0x0001880000067ab9 */ /* 0x000fe20000000a00 */
[----:B------:R-:W-:Y:S01]  /*21b60*/  SHF.R.U32.HI R2, RZ, UR8, R3 ;  /* 0x00000008ff027c19 */ /* 0x000fe20008011603 */
[----:B------:R-:W-:Y:S01]  /*21b70*/  IMAD.MOV.U32 R3, RZ, RZ, R16 ;  /* 0x000000ffff037224 */ /* 0x000fe200078e0010 */
[----:B------:R-:W-:Y:S01]  /*21b80*/  IADD3 R11, P1, RZ, -R10, RZ ;  /* 0x8000000aff0b7210 */ /* 0x000fe20007f3e0ff */
[----:B------:R-:W-:-:S04]  /*21b90*/  ULDC UR5, c[0x0][0x618] ;  /* 0x0001860000057ab9 */ /* 0x000fc80000000800 */
[----:B------:R-:W-:-:S04]  /*21ba0*/  IMAD.X R2, RZ, RZ, ~R2, P1 ;  /* 0x000000ffff027224 */ /* 0x000fc800008e0e02 */
[----:B------:R-:W-:-:S04]  /*21bb0*/  IMAD R2, R2, UR6, RZ ;  /* 0x0000000602027c24 */ /* 0x000fc8000f8e02ff */
[----:B------:R-:W-:Y:S02]  /*21bc0*/  IMAD R5, R11, UR7, R2 ;  /* 0x000000070b057c24 */ /* 0x000fe4000f8e0202 */
[----:B------:R-:W-:-:S04]  /*21bd0*/  IMAD.MOV.U32 R2, RZ, RZ, R14 ;  /* 0x000000ffff027224 */ /* 0x000fc800078e000e */
[----:B------:R-:W-:Y:S01]  /*21be0*/  IMAD.WIDE.U32 R2, R11, UR6, R2 ;  /* 0x000000060b027c25 */ /* 0x000fe2000f8e0002 */
[----:B------:R-:W-:Y:S02]  /*21bf0*/  ULDC.64 UR6, c[0x0][0x640] ;  /* 0x0001900000067ab9 */ /* 0x000fe40000000a00 */
[----:B------:R-:W-:Y:S01]  /*21c00*/  ISETP.NE.U32.AND P1, PT, RZ, UR6, PT ;  /* 0x00000006ff007c0c */ /* 0x000fe2000bf25070 */
[----:B------:R-:W-:-:S03]  /*21c10*/  IMAD.IADD R3, R3, 0x1, R5 ;  /* 0x0000000103037824 */ /* 0x000fc600078e0205 */
[----:B------:R-:W-:Y:S02]  /*21c20*/  ISETP.NE.AND.EX P1, PT, RZ, UR7, PT, P1 ;  /* 0x00000007ff007c0c */ /* 0x000fe4000bf25310 */
[--C-:B------:R-:W-:Y:S02]  /*21c30*/  SHF.R.U64 R11, R2, UR5, R3.reuse ;  /* 0x00000005020b7c19 */ /* 0x100fe40008001203 */
[----:B------:R-:W-:Y:S01]  /*21c40*/  SHF.R.U32.HI R2, RZ, UR5, R3 ;  /* 0x00000005ff027c19 */ /* 0x000fe20008011603 */
[----:B------:R-:W-:-:S03]  /*21c50*/  ULDC UR5, c[0x0][0x608] ;  /* 0x0001820000057ab9 */ /* 0x000fc60000000800 */
[--C-:B------:R-:W-:Y:S02]  /*21c60*/  SHF.R.U64 R12, R11, UR5, R2.reuse ;  /* 0x000000050b0c7c19 */ /* 0x100fe40008001202 */
[----:B------:R-:W-:Y:S01]  /*21c70*/  SHF.R.U32.HI R3, RZ, UR5, R2 ;  /* 0x00000005ff037c19 */ /* 0x000fe20008011602 */
[----:B------:R-:W-:-:S03]  /*21c80*/  ULDC UR5, c[0x0][0x658] ;  /* 0x0001960000057ab9 */ /* 0x000fc60000000800 */
[--C-:B------:R-:W-:Y:S02]  /*21c90*/  SHF.R.U64 R13, R12, UR5, R3.reuse ;  /* 0x000000050c0d7c19 */ /* 0x100fe40008001203 */
[----:B------:R-:W-:-:S03]  /*21ca0*/  SHF.R.U32.HI R14, RZ, UR5, R3 ;  /* 0x00000005ff0e7c19 */ /* 0x000fc60008011603 */
[----:B------:R-:W-:Y:S02]  /*21cb0*/  IMAD.MOV.U32 R2, RZ, RZ, R13 ;  /* 0x000000ffff027224 */ /* 0x000fe400078e000d */
        /* <DEDUP_REMOVED lines=12> */
.L_x_533:
[----:B------:R-:W-:Y:S01]  /*21d80*/  ULDC UR5, c[0x0][0x648] ;  /* 0x0001920000057ab9 */ /* 0x000fe20000000800 */
[----:B------:R-:W-:Y:S02]  /*21d90*/  LOP3.LUT R12, R12, UR17, RZ, 0xc0, !PT ;  /* 0x000000110c0c7c12 */ /* 0x000fe4000f8ec0ff */
[----:B------:R-:W-:Y:S01]  /*21da0*/  SHF.R.U64 R3, R2, UR5, R3 ;  /* 0x0000000502037c19 */ /* 0x000fe20008001203 */
[----:B------:R-:W-:-:S04]  /*21db0*/  ULDC UR5, c[0x0][0x638] ;  /* 0x00018e0000057ab9 */ /* 0x000fc80000000800 */
[----:B------:R-:W-:Y:S02]  /*21dc0*/  IMAD.MOV R2, RZ, RZ, -R3 ;  /* 0x000000ffff027224 */ /* 0x000fe400078e0a03 */
[----:B------:R-:W-:Y:S02]  /*21dd0*/  IMAD R5, R3, UR18, R12 ;  /* 0x0000001203057c24 */ /* 0x000fe4000f8e020c */
[----:B------:R-:W-:Y:S01]  /*21de0*/  IMAD R13, R2, UR5, R13 ;  /* 0x00000005020d7c24 */ /* 0x000fe2000f8e020d */
[----:B------:R-:W-:Y:S01]  /*21df0*/  ULDC UR5, c[0x0][0x610] ;  /* 0x0001840000057ab9 */ /* 0x000fe20000000800 */
[----:B------:R-:W-:Y:S01]  /*21e00*/  LOP3.LUT R2, R11, UR4, RZ, 0xc0, !PT ;  /* 0x000000040b027c12 */ /* 0x000fe2000f8ec0ff */
[----:B------:R-:W-:Y:S01]  /*21e10*/  IMAD R8, R5, UR5, R8 ;  /* 0x0000000505087c24 */ /* 0x000fe2000f8e0208 */
[----:B------:R-:W-:-:S03]  /*21e20*/  ULDC UR5, c[0x0][0x600] ;  /* 0x0001800000057ab9 */ /* 0x000fc60000000800 */
[----:B------:R-:W-:Y:S02]  /*21e30*/  IMAD R13, R13, UR5, R2 ;  /* 0x000000050d0d7c24 */ /* 0x000fe4000f8e0202 */
[----:B------:R-:W-:-:S03]  /*21e40*/  IMAD.MOV.U32 R2, RZ, RZ, 0x1 ;  /* 0x00000001ff027424 */ /* 0x000fc600078e00ff */
[----:B------:R-:W-:Y:S02]  /*21e50*/  SEL R4, R13, R8, !P4 ;  /* 0x000000080d047207 */ /* 0x000fe40006000000 */
[----:B------:R-:W-:-:S07]  /*21e60*/  SEL R5, R8, R13, !P4 ;  /* 0x0000000d08057207 */ /* 0x000fce0006000000 */
.L_x_531:
[----:B------:R-:W-:Y:S05]  /*21e70*/  BSYNC B1 ;  /* 0x0000000000017941 */ /* 0x000fea0003800000 */
.L_x_530:
[----:B------:R-:W-:-:S13]  /*21e80*/  LOP3.LUT P1, RZ, R2, 0xff, RZ, 0xc0, !PT ;  /* 0x000000ff02ff7812 */ /* 0x000fda000782c0ff */
[----:B------:R-:W-:Y:S05]  /*21e90*/  @P1 BRA `(.L_x_534) ;  /* 0xfffffff400301947 */ /* 0x000fea000383ffff */
[----:B------:R-:W-:Y:S05]  /*21ea0*/  BSYNC B0 ;  /* 0x0000000000007941 */ /* 0x000fea0003800000 */
.L_x_522:
[----:B------:R-:W-:-:S03]  /*21eb0*/  UMOV UR5, 0xffffffff ;  /* 0xffffffff00057882 */ /* 0x000fc60000000000 */
[----:B------:R-:W-:Y:S05]  /*21ec0*/  BRA.DIV UR5, `(.L_x_535) ;  /* 0x0000000a05987947 */ /* 0x000fea000b800000 */
[----:B------:R-:W-:-:S13]  /*21ed0*/  ELECT P0, URZ, PT ;  /* 0x00000000003f782f */ /* 0x000fda0003800000 */
.L_x_559:
[----:B------:R-:W-:Y:S04]  /*21ee0*/  BSSY B0, `(.L_x_536) ;  /* 0x0000088000007945 */ /* 0x000fe80003800000 */
[----:B------:R-:W-:Y:S05]  /*21ef0*/  @!P0 BRA `(.L_x_537) ;  /* 0x0000000800188947 */ /* 0x000fea0003800000 */
[----:B------:R-:W2:Y:S02]  /*21f00*/  LDL R2, [R1+0x3e8] ;  /* 0x0003e80001027983 */ /* 0x000ea40000100800 */
[----:B--2---:R-:W-:-:S13]  /*21f10*/  R2UR UR5, R2 ;  /* 0x00000000020572ca */ /* 0x004fda00000e0000 */
[----:B------:R-:W-:-:S04]  /*21f20*/  ULOP3.LUT UR5, UR5, 0x2, URZ, 0xfc, !UPT ;  /* 0x0000000205057892 */ /* 0x000fc8000f8efc3f */
[----:B------:R-:W-:-:S06]  /*21f30*/  UISETP.NE.AND UP0, UPT, UR5, 0x3, UPT ;  /* 0x000000030500788c */ /* 0x000fcc000bf05270 */
[----:B------:R-:W-:-:S13]  /*21f40*/  PLOP3.LUT P0, PT, PT, PT, UP0, 0x80, 0x0 ;  /* 0x000000000000781c */ /* 0x000fda0003f0f008 */
[----:B------:R-:W-:Y:S05]  /*21f50*/  @!P0 BRA `(.L_x_538) ;  /* 0x0000000000048947 */ /* 0x000fea0003800000 */
[----:B------:R-:W-:Y:S01]  /*21f60*/  BPT.TRAP 0x1 ;  /* 0x000000040000795c */ /* 0x000fe20000300000 */
.L_x_538:
[----:B------:R-:W0:Y:S01]  /*21f70*/  S2R R3, SR_CgaCtaId ;  /* 0x0000000000037919 */ /* 0x000e220000008800 */
[----:B------:R-:W-:-:S04]  /*21f80*/  MOV R2, 0x400 ;  /* 0x0000040000027802 */ /* 0x000fc80000000f00 */
[----:B0-----:R-:W-:Y:S02]  /*21f90*/  LEA R2, R3, R2, 0x18 ;  /* 0x0000000203027211 */ /* 0x001fe400078ec0ff */
[----:B------:R-:W-:-:S03]  /*21fa0*/  SHF.L.U32 R3, R0, 0x1f, RZ ;  /* 0x0000001f00037819 */ /* 0x000fc600000006ff */
[----:B------:R-:W-:-:S04]  /*21fb0*/  VIADD R2, R2, 0x70 ;  /* 0x0000007002027836 */ /* 0x000fc80000000000 */
[----:B------:R-:W-:-:S04]  /*21fc0*/  IMAD R4, R7, 0x8, R2 ;  /* 0x0000000807047824 */ /* 0x000fc800078e0202 */
[----:B------:R-:W0:Y:S02]  /*21fd0*/  SYNCS.PHASECHK.TRANS64.TRYWAIT P0, [R4+URZ], R3 ;  /* 0x00000003040075a7 */ /* 0x000e24000800017f */
[----:B0-----:R-:W-:Y:S05]  /*21fe0*/  @!P0 BRA `(.L_x_539) ;  /* 0x0000000800748947 */ /* 0x001fea0003800000 */
.L_x_560:
[----:B------:R-:W-:-:S05]  /*21ff0*/  VIADD R7, R7, 0x1 ;  /* 0x0000000107077836 */ /* 0x000fca0000000000 */
[----:B------:R-:W-:-:S04]  /*22000*/  ISETP.NE.AND P0, PT, R7, 0xe, PT ;  /* 0x0000000e0700780c */ /* 0x000fc80003f05270 */
[----:B0-----:R-:W-:Y:S02]  /*22010*/  SEL R3, RZ, 0x1, P0 ;  /* 0x00000001ff037807 */ /* 0x001fe40000000000 */
[----:B------:R-:W-:Y:S02]  /*22020*/  SEL R7, R7, RZ, P0 ;  /* 0x000000ff07077207 */ /* 0x000fe40000000000 */
[----:B------:R-:W-:-:S03]  /*22030*/  LOP3.LUT R4, R0, R3, RZ, 0x3c, !PT ;  /* 0x0000000300047212 */ /* 0x000fc600078e3cff */
[----:B------:R-:W-:Y:S01]  /*22040*/  IMAD R3, R7, 0x8, R2 ;  /* 0x0000000807037824 */ /* 0x000fe200078e0202 */
[----:B------:R-:W-:-:S04]  /*22050*/  SHF.L.U32 R0, R4, 0x1f, RZ ;  /* 0x0000001f04007819 */ /* 0x000fc800000006ff */
[----:B------:R-:W0:Y:S02]  /*22060*/  SYNCS.PHASECHK.TRANS64.TRYWAIT P0, [R3+URZ], R0 ;  /* 0x00000000030075a7 */ /* 0x000e24000800017f */
[----:B0-----:R-:W-:Y:S05]  /*22070*/  @!P0 BRA `(.L_x_540) ;  /* 0x0000000800648947 */ /* 0x001fea0003800000 */
.L_x_561:
[----:B0-----:R-:W-:-:S05]  /*22080*/  VIADD R0, R7, 0x1 ;  /* 0x0000000107007836 */ /* 0x001fca0000000000 */
[----:B------:R-:W-:-:S04]  /*22090*/  ISETP.NE.AND P0, PT, R0, 0xe, PT ;  /* 0x0000000e0000780c */ /* 0x000fc80003f05270 */
[----:B------:R-:W-:Y:S02]  /*220a0*/  SEL R3, RZ, 0x1, P0 ;  /* 0x00000001ff037807 */ /* 0x000fe40000000000 */
[----:B------:R-:W-:Y:S02]  /*220b0*/  SEL R5, R0, RZ, P0 ;  /* 0x000000ff00057207 */ /* 0x000fe40000000000 */
[----:B------:R-:W-:-:S03]  /*220c0*/  LOP3.LUT R4, R4, R3, RZ, 0x3c, !PT ;  /* 0x0000000304047212 */ /* 0x000fc600078e3cff */
[----:B------:R-:W-:Y:S01]  /*220d0*/  IMAD R3, R5, 0x8, R2 ;  /* 0x0000000805037824 */ /* 0x000fe200078e0202 */
[----:B------:R-:W-:-:S04]  /*220e0*/  SHF.L.U32 R0, R4, 0x1f, RZ ;  /* 0x0000001f04007819 */ /* 0x000fc800000006ff */
[----:B------:R-:W0:Y:S02]  /*220f0*/  SYNCS.PHASECHK.TRANS64.TRYWAIT P0, [R3+URZ], R0 ;  /* 0x00000000030075a7 */ /* 0x000e24000800017f */
[----:B0-----:R-:W-:Y:S05]  /*22100*/  @!P0 BRA `(.L_x_541) ;  /* 0x0000000800548947 */ /* 0x001fea0003800000 */
.L_x_562:
        /* <DEDUP_REMOVED lines=9> */
.L_x_563:
        /* <DEDUP_REMOVED lines=9> */
.L_x_564:
        /* <DEDUP_REMOVED lines=9> */
.L_x_565:
        /* <DEDUP_REMOVED lines=9> */
.L_x_566:
        /* <DEDUP_REMOVED lines=9> */
.L_x_567:
        /* <DEDUP_REMOVED lines=9> */
.L_x_568:
        /* <DEDUP_REMOVED lines=9> */
.L_x_569:
        /* <DEDUP_REMOVED lines=9> */
.L_x_570:
        /* <DEDUP_REMOVED lines=9> */
.L_x_571:
        /* <DEDUP_REMOVED lines=9> */
.L_x_572:
[----:B0-----:R-:W-:-:S05]  /*226b0*/  VIADD R0, R5, 0x1 ;  /* 0x0000000105007836 */ /* 0x001fca0000000000 */
[----:B------:R-:W-:-:S04]  /*226c0*/  ISETP.NE.AND P0, PT, R0, 0xe, PT ;  /* 0x0000000e0000780c */ /* 0x000fc80003f05270 */
[----:B------:R-:W-:Y:S02]  /*226d0*/  SEL R4, RZ, 0x1, P0 ;  /* 0x00000001ff047807 */ /* 0x000fe40000000000 */
[----:B------:R-:W-:Y:S02]  /*226e0*/  SEL R3, R0, RZ, P0 ;  /* 0x000000ff00037207 */ /* 0x000fe40000000000 */
[----:B------:R-:W-:-:S03]  /*226f0*/  LOP3.LUT R0, R7, R4, RZ, 0x3c, !PT ;  /* 0x0000000407007212 */ /* 0x000fc600078e3cff */
[----:B------:R-:W-:Y:S01]  /*22700*/  IMAD R3, R3, 0x8, R2 ;  /* 0x0000000803037824 */ /* 0x000fe200078e0202 */
[----:B------:R-:W-:-:S07]  /*22710*/  SHF.L.U32 R0, R0, 0x1f, RZ ;  /* 0x0000001f00007819 */ /* 0x000fce00000006ff */
.L_x_552:
[----:B0-----:R0:W1:Y:S02]  /*22720*/  SYNCS.PHASECHK.TRANS64.TRYWAIT P0, [R3+URZ], R0 ;  /* 0x00000000030075a7 */ /* 0x001064000800017f */
[----:B-1----:R-:W-:Y:S05]  /*22730*/  @!P0 NANOSLEEP.SYNCS 0x989680 ;  /* 0x009896800000895d */ /* 0x002fea0003900000 */
[----:B------:R-:W1:Y:S02]  /*22740*/  @!P0 SYNCS.PHASECHK.TRANS64 P0, [R3+URZ], R0 ;  /* 0x00000000030085a7 */ /* 0x000e64000800007f */
[----:B-1----:R-:W-:Y:S05]  /*22750*/  @!P0 BRA `(.L_x_552) ;  /* 0xfffffffc00f08947 */ /* 0x002fea000383ffff */
.L_x_537:
[----:B------:R-:W-:Y:S05]  /*22760*/  BSYNC B0 ;  /* 0x0000000000007941 */ /* 0x000fea0003800000 */
.L_x_536:
[----:B------:R-:W-:Y:S05]  /*22770*/  EXIT ;  /* 0x000000000000794d */ /* 0x000fea0003800000 */
.L_x_18:
[----:B-1----:R-:W-:-:S04]  /*22780*/  IMAD.U32 R3, RZ, RZ, UR8 ;  /* 0x00000008ff037e24 */ /* 0x002fc8000f8e00ff */
[----:B------:R1:W3:Y:S03]  /*22790*/  SYNCS.PHASECHK.TRANS64.TRYWAIT P0, [R3+URZ], R2 ;  /* 0x00000002030075a7 */ /* 0x0002e6000800017f */
[----:B---3--:R-:W-:Y:S05]  /*227a0*/  @!P0 NANOSLEEP.SYNCS 0x989680 ;  /* 0x009896800000895d */ /* 0x008fea0003900000 */
[----:B------:R-:W3:Y:S02]  /*227b0*/  @!P0 SYNCS.PHASECHK.TRANS64 P0, [R3+URZ], R2 ;  /* 0x00000002030085a7 */ /* 0x000ee4000800007f */
[----:B---3--:R-:W-:Y:S05]  /*227c0*/  @!P0 BRA `(.L_x_18) ;  /* 0xfffffffc00ec8947 */ /* 0x008fea000383ffff */
[----:B------:R-:W-:Y:S05]  /*227d0*/  BRA `(.L_x_17) ;  /* 0xfffffe0400207947 */ /* 0x000fea000383ffff */
.L_x_24:
[----:B-----5:R3:W-:Y:S02]  /*227e0*/  STL [R1+0x414], R0 ;  /* 0x0004140001007387 */ /* 0x0207e40000100800 */
[----:B---3--:R-:W-:-:S04]  /*227f0*/  IMAD.U32 R0, RZ, RZ, UR10 ;  /* 0x0000000aff007e24 */ /* 0x008fc8000f8e00ff */
[----:B------:R3:W4:Y:S03]  /*22800*/  SYNCS.PHASECHK.TRANS64.TRYWAIT P0, [R0+URZ], R5 ;  /* 0x00000005000075a7 */ /* 0x000726000800017f */
[----:B----4-:R-:W-:Y:S05]  /*22810*/  @!P0 NANOSLEEP.SYNCS 0x989680 ;  /* 0x009896800000895d */ /* 0x010fea0003900000 */
[----:B------:R3:W4:Y:S02]  /*22820*/  @!P0 SYNCS.PHASECHK.TRANS64 P0, [R0+URZ], R5 ;  /* 0x00000005000085a7 */ /* 0x000724000800007f */
[----:B---3--:R3:W5:Y:S02]  /*22830*/  LDL.LU R0, [R1+0x414] ;  /* 0x0004140001007983 */ /* 0x0087640000300800 */
[----:B---34-:R-:W-:Y:S05]  /*22840*/  @!P0 BRA `(.L_x_24) ;  /* 0xfffffffc00e48947 */ /* 0x018fea000383ffff */
[----:B------:R-:W-:Y:S05]  /*22850*/  BRA `(.L_x_23) ;  /* 0xfffffe4000b47947 */ /* 0x000fea000383ffff */
.L_x_523:
[----:B------:R-:W-:Y:S01]  /*22860*/  BSSY B1, `(.L_x_553) ;  /* 0x0000006000017945 */ /* 0x000fe20003800000 */
[----:B------:R-:W-:-:S07]  /*22870*/  IMAD.MOV.U32 R2, RZ, RZ, -0x1 ;  /* 0xffffffffff027424 */ /* 0x000fce00078e00ff */
[----:B------:R-:W-:Y:S05]  /*22880*/  WARPSYNC.COLLECTIVE R2, `(.L_x_554) ;  /* 0x00000000020c7348 */ /* 0x000fea0003c00000 */
[----:B------:R-:W-:Y:S02]  /*22890*/  ELECT P1, UR62, PT ;  /* 0x00000000003e782f */ /* 0x000fe40003820000 */
[----:B------:R-:W-:Y:S01]  /*228a0*/  MOV R2, UR62 ;  /* 0x0000003e00027c02 */ /* 0x000fe20008000f00 */
[----:B------:R-:W-:Y:S10]  /*228b0*/  ENDCOLLECTIVE ;  /* 0x000000000000791b */ /* 0x000ff40003800000 */
.L_x_554:
[----:B------:R-:W-:Y:S05]  /*228c0*/  BSYNC B1 ;  /* 0x0000000000017941 */ /* 0x000fea0003800000 */
.L_x_553:
[----:B------:R-:W-:Y:S05]  /*228d0*/  BRA `(.L_x_555) ;  /* 0xffffffe800ac7947 */ /* 0x000fea000383ffff */
.L_x_526:
[----:B-1----:R1:W2:Y:S02]  /*228e0*/  SYNCS.PHASECHK.TRANS64.TRYWAIT P1, [R14+URZ+0x70], R11 ;  /* 0x0000700b0e0075a7 */ /* 0x0022a4000802017f */
[----:B--2---:R-:W-:Y:S05]  /*228f0*/  @!P1 NANOSLEEP.SYNCS 0x989680 ;  /* 0x009896800000995d */ /* 0x004fea0003900000 */
[----:B------:R-:W2:Y:S02]  /*22900*/  @!P1 SYNCS.PHASECHK.TRANS64 P1, [R14+URZ+0x70], R11 ;  /* 0x0000700b0e0095a7 */ /* 0x000ea4000802007f */
[----:B--2---:R-:W-:Y:S05]  /*22910*/  @!P1 BRA `(.L_x_526) ;  /* 0xfffffffc00f09947 */ /* 0x004fea000383ffff */
[----:B------:R-:W-:Y:S05]  /*22920*/  BRA `(.L_x_556) ;  /* 0xffffffe800e07947 */ /* 0x000fea000383ffff */
.L_x_535:
[----:B------:R-:W-:Y:S01]  /*22930*/  BSSY B0, `(.L_x_557) ;  /* 0x0000006000007945 */ /* 0x000fe20003800000 */
[----:B------:R-:W-:-:S07]  /*22940*/  IMAD.MOV.U32 R2, RZ, RZ, -0x1 ;  /* 0xffffffffff027424 */ /* 0x000fce00078e00ff */
[----:B------:R-:W-:Y:S05]  /*22950*/  WARPSYNC.COLLECTIVE R2, `(.L_x_558) ;  /* 0x00000000020c7348 */ /* 0x000fea0003c00000 */
[----:B------:R-:W-:Y:S02]  /*22960*/  ELECT P1, UR62, PT ;  /* 0x00000000003e782f */ /* 0x000fe40003820000 */
[----:B------:R-:W-:Y:S01]  /*22970*/  MOV R2, UR62 ;  /* 0x0000003e00027c02 */ /* 0x000fe20008000f00 */
[----:B------:R-:W-:Y:S10]  /*22980*/  ENDCOLLECTIVE ;  /* 0x000000000000791b */ /* 0x000ff40003800000 */
.L_x_558:
[----:B------:R-:W-:Y:S05]  /*22990*/  BSYNC B0 ;  /* 0x0000000000007941 */ /* 0x000fea0003800000 */
.L_x_557:
[----:B------:R-:W-:Y:S01]  /*229a0*/  PLOP3.LUT P0, PT, P1, PT, PT, 0x80, 0x0 ;  /* 0x000000000000781c */ /* 0x000fe20000f0f070 */
[----:B------:R-:W-:-:S12]  /*229b0*/  BRA `(.L_x_559) ;  /* 0xfffffff400487947 */ /* 0x000fd8000383ffff */
.L_x_539:
[----:B0-----:R0:W1:Y:S02]  /*229c0*/  SYNCS.PHASECHK.TRANS64.TRYWAIT P0, [R4+URZ], R3 ;  /* 0x00000003040075a7 */ /* 0x001064000800017f */
[----:B-1----:R-:W-:Y:S05]  /*229d0*/  @!P0 NANOSLEEP.SYNCS 0x989680 ;  /* 0x009896800000895d */ /* 0x002fea0003900000 */
[----:B------:R-:W1:Y:S02]  /*229e0*/  @!P0 SYNCS.PHASECHK.TRANS64 P0, [R4+URZ], R3 ;  /* 0x00000003040085a7 */ /* 0x000e64000800007f */
[----:B-1----:R-:W-:Y:S05]  /*229f0*/  @!P0 BRA `(.L_x_539) ;  /* 0xfffffffc00f08947 */ /* 0x002fea000383ffff */
[----:B------:R-:W-:Y:S05]  /*22a00*/  BRA `(.L_x_560) ;  /* 0xfffffff400787947 */ /* 0x000fea000383ffff */
.L_x_540:
[----:B0-----:R0:W1:Y:S02]  /*22a10*/  SYNCS.PHASECHK.TRANS64.TRYWAIT P0, [R3+URZ], R0 ;  /* 0x00000000030075a7 */ /* 0x001064000800017f */
[----:B-1----:R-:W-:Y:S05]  /*22a20*/  @!P0 NANOSLEEP.SYNCS 0x989680 ;  /* 0x009896800000895d */ /* 0x002fea0003900000 */
[----:B------:R-:W1:Y:S02]  /*22a30*/  @!P0 SYNCS.PHASECHK.TRANS64 P0, [R3+URZ], R0 ;  /* 0x00000000030085a7 */ /* 0x000e64000800007f */
[----:B-1----:R-:W-:Y:S05]  /*22a40*/  @!P0 BRA `(.L_x_540) ;  /* 0xfffffffc00f08947 */ /* 0x002fea000383ffff */
[----:B------:R-:W-:Y:S05]  /*22a50*/  BRA `(.L_x_561) ;  /* 0xfffffff400887947 */ /* 0x000fea000383ffff */
.L_x_541:
[----:B0-----:R0:W1:Y:S02]  /*22a60*/  SYNCS.PHASECHK.TRANS64.TRYWAIT P0, [R3+URZ], R0 ;  /* 0x00000000030075a7 */ /* 0x001064000800017f */
[----:B-1----:R-:W-:Y:S05]  /*22a70*/  @!P0 NANOSLEEP.SYNCS 0x989680 ;  /* 0x009896800000895d */ /* 0x002fea0003900000 */
[----:B------:R-:W1:Y:S02]  /*22a80*/  @!P0 SYNCS.PHASECHK.TRANS64 P0, [R3+URZ], R0 ;  /* 0x00000000030085a7 */ /* 0x000e64000800007f */
[----:B-1----:R-:W-:Y:S05]  /*22a90*/  @!P0 BRA `(.L_x_541) ;  /* 0xfffffffc00f08947 */ /* 0x002fea000383ffff */
[----:B------:R-:W-:Y:S05]  /*22aa0*/  BRA `(.L_x_562) ;  /* 0xfffffff400987947 */ /* 0x000fea000383ffff */
.L_x_542:
[----:B0-----:R0:W1:Y:S02]  /*22ab0*/  SYNCS.PHASECHK.TRANS64.TRYWAIT P0, [R3+URZ], R0 ;  /* 0x00000000030075a7 */ /* 0x001064000800017f */
[----:B-1----:R-:W-:Y:S05]  /*22ac0*/  @!P0 NANOSLEEP.SYNCS 0x989680 ;  /* 0x009896800000895d */ /* 0x002fea0003900000 */
[----:B------:R-:W1:Y:S02]  /*22ad0*/  @!P0 SYNCS.PHASECHK.TRANS64 P0, [R3+URZ], R0 ;  /* 0x00000000030085a7 */ /* 0x000e64000800007f */
[----:B-1----:R-:W-:Y:S05]  /*22ae0*/  @!P0 BRA `(.L_x_542) ;  /* 0xfffffffc00f08947 */ /* 0x002fea000383ffff */
[----:B------:R-:W-:Y:S05]  /*22af0*/  BRA `(.L_x_563) ;  /* 0xfffffff400a87947 */ /* 0x000fea000383ffff */
.L_x_543:
[----:B0-----:R0:W1:Y:S02]  /*22b00*/  SYNCS.PHASECHK.TRANS64.TRYWAIT P0, [R3+URZ], R0 ;  /* 0x00000000030075a7 */ /* 0x001064000800017f */
[----:B-1----:R-:W-:Y:S05]  /*22b10*/  @!P0 NANOSLEEP.SYNCS 0x989680 ;  /* 0x009896800000895d */ /* 0x002fea0003900000 */
[----:B------:R-:W1:Y:S02]  /*22b20*/  @!P0 SYNCS.PHASECHK.TRANS64 P0, [R3+URZ], R0 ;  /* 0x00000000030085a7 */ /* 0x000e64000800007f */
[----:B-1----:R-:W-:Y:S05]  /*22b30*/  @!P0 BRA `(.L_x_543) ;  /* 0xfffffffc00f08947 */ /* 0x002fea000383ffff */
[----:B------:R-:W-:Y:S05]  /*22b40*/  BRA `(.L_x_564) ;  /* 0xfffffff400b87947 */ /* 0x000fea000383ffff */
.L_x_544:
[----:B0-----:R0:W1:Y:S02]  /*22b50*/  SYNCS.PHASECHK.TRANS64.TRYWAIT P0, [R3+URZ], R0 ;  /* 0x00000000030075a7 */ /* 0x001064000800017f */
[----:B-1----:R-:W-:Y:S05]  /*22b60*/  @!P0 NANOSLEEP.SYNCS 0x989680 ;  /* 0x009896800000895d */ /* 0x002fea0003900000 */
[----:B------:R-:W1:Y:S02]  /*22b70*/  @!P0 SYNCS.PHASECHK.TRANS64 P0, [R3+URZ], R0 ;  /* 0x00000000030085a7 */ /* 0x000e64000800007f */
[----:B-1----:R-:W-:Y:S05]  /*22b80*/  @!P0 BRA `(.L_x_544) ;  /* 0xfffffffc00f08947 */ /* 0x002fea000383ffff */
[----:B------:R-:W-:Y:S05]  /*22b90*/  BRA `(.L_x_565) ;  /* 0xfffffff400c87947 */ /* 0x000fea000383ffff */
.L_x_545:
[----:B0-----:R0:W1:Y:S02]  /*22ba0*/  SYNCS.PHASECHK.TRANS64.TRYWAIT P0, [R3+URZ], R0 ;  /* 0x00000000030075a7 */ /* 0x001064000800017f */
[----:B-1----:R-:W-:Y:S05]  /*22bb0*/  @!P0 NANOSLEEP.SYNCS 0x989680 ;  /* 0x009896800000895d */ /* 0x002fea0003900000 */
[----:B------:R-:W1:Y:S02]  /*22bc0*/  @!P0 SYNCS.PHASECHK.TRANS64 P0, [R3+URZ], R0 ;  /* 0x00000000030085a7 */ /* 0x000e64000800007f */
[----:B-1----:R-:W-:Y:S05]  /*22bd0*/  @!P0 BRA `(.L_x_545) ;  /* 0xfffffffc00f08947 */ /* 0x002fea000383ffff */
[----:B------:R-:W-:Y:S05]  /*22be0*/  BRA `(.L_x_566) ;  /* 0xfffffff400d87947 */ /* 0x000fea000383ffff */
.L_x_546:
[----:B0-----:R0:W1:Y:S02]  /*22bf0*/  SYNCS.PHASECHK.TRANS64.TRYWAIT P0, [R3+URZ], R0 ;  /* 0x00000000030075a7 */ /* 0x001064000800017f */
[----:B-1----:R-:W-:Y:S05]  /*22c00*/  @!P0 NANOSLEEP.SYNCS 0x989680 ;  /* 0x009896800000895d */ /* 0x002fea0003900000 */
[----:B------:R-:W1:Y:S02]  /*22c10*/  @!P0 SYNCS.PHASECHK.TRANS64 P0, [R3+URZ], R0 ;  /* 0x00000000030085a7 */ /* 0x000e64000800007f */
[----:B-1----:R-:W-:Y:S05]  /*22c20*/  @!P0 BRA `(.L_x_546) ;  /* 0xfffffffc00f08947 */ /* 0x002fea000383ffff */
[----:B------:R-:W-:Y:S05]  /*22c30*/  BRA `(.L_x_567) ;  /* 0xfffffff400e87947 */ /* 0x000fea000383ffff */
.L_x_547:
[----:B0-----:R0:W1:Y:S02]  /*22c40*/  SYNCS.PHASECHK.TRANS64.TRYWAIT P0, [R3+URZ], R0 ;  /* 0x00000000030075a7 */ /* 0x001064000800017f */
[----:B-1----:R-:W-:Y:S05]  /*22c50*/  @!P0 NANOSLEEP.SYNCS 0x989680 ;  /* 0x009896800000895d */ /* 0x002fea0003900000 */
[----:B------:R-:W1:Y:S02]  /*22c60*/  @!P0 SYNCS.PHASECHK.TRANS64 P0, [R3+URZ], R0 ;  /* 0x00000000030085a7 */ /* 0x000e64000800007f */
[----:B-1----:R-:W-:Y:S05]  /*22c70*/  @!P0 BRA `(.L_x_547) ;  /* 0xfffffffc00f08947 */ /* 0x002fea000383ffff */
[----:B------:R-:W-:Y:S05]  /*22c80*/  BRA `(.L_x_568) ;  /* 0xfffffff400f87947 */ /* 0x000fea000383ffff */
.L_x_548:
[----:B0-----:R0:W1:Y:S02]  /*22c90*/  SYNCS.PHASECHK.TRANS64.TRYWAIT P0, [R3+URZ], R0 ;  /* 0x00000000030075a7 */ /* 0x001064000800017f */
[----:B-1----:R-:W-:Y:S05]  /*22ca0*/  @!P0 NANOSLEEP.SYNCS 0x989680 ;  /* 0x009896800000895d */ /* 0x002fea0003900000 */
[----:B------:R-:W1:Y:S02]  /*22cb0*/  @!P0 SYNCS.PHASECHK.TRANS64 P0, [R3+URZ], R0 ;  /* 0x00000000030085a7 */ /* 0x000e64000800007f */
[----:B-1----:R-:W-:Y:S05]  /*22cc0*/  @!P0 BRA `(.L_x_548) ;  /* 0xfffffffc00f08947 */ /* 0x002fea000383ffff */
[----:B------:R-:W-:Y:S05]  /*22cd0*/  BRA `(.L_x_569) ;  /* 0xfffffff800087947 */ /* 0x000fea000383ffff */
.L_x_549:
[----:B0-----:R0:W1:Y:S02]  /*22ce0*/  SYNCS.PHASECHK.TRANS64.TRYWAIT P0, [R3+URZ], R0 ;  /* 0x00000000030075a7 */ /* 0x001064000800017f */
[----:B-1----:R-:W-:Y:S05]  /*22cf0*/  @!P0 NANOSLEEP.SYNCS 0x989680 ;  /* 0x009896800000895d */ /* 0x002fea0003900000 */
[----:B------:R-:W1:Y:S02]  /*22d00*/  @!P0 SYNCS.PHASECHK.TRANS64 P0, [R3+URZ], R0 ;  /* 0x00000000030085a7 */ /* 0x000e64000800007f */
[----:B-1----:R-:W-:Y:S05]  /*22d10*/  @!P0 BRA `(.L_x_549) ;  /* 0xfffffffc00f08947 */ /* 0x002fea000383ffff */
[----:B------:R-:W-:Y:S05]  /*22d20*/  BRA `(.L_x_570) ;  /* 0xfffffff800187947 */ /* 0x000fea000383ffff */
.L_x_550:
[----:B0-----:R0:W1:Y:S02]  /*22d30*/  SYNCS.PHASECHK.TRANS64.TRYWAIT P0, [R3+URZ], R0 ;  /* 0x00000000030075a7 */ /* 0x001064000800017f */
[----:B-1----:R-:W-:Y:S05]  /*22d40*/  @!P0 NANOSLEEP.SYNCS 0x989680 ;  /* 0x009896800000895d */ /* 0x002fea0003900000 */
[----:B------:R-:W1:Y:S02]  /*22d50*/  @!P0 SYNCS.PHASECHK.TRANS64 P0, [R3+URZ], R0 ;  /* 0x00000000030085a7 */ /* 0x000e64000800007f */
[----:B-1----:R-:W-:Y:S05]  /*22d60*/  @!P0 BRA `(.L_x_550) ;  /* 0xfffffffc00f08947 */ /* 0x002fea000383ffff */
[----:B------:R-:W-:Y:S05]  /*22d70*/  BRA `(.L_x_571) ;  /* 0xfffffff800287947 */ /* 0x000fea000383ffff */
.L_x_551:
[----:B0-----:R0:W1:Y:S02]  /*22d80*/  SYNCS.PHASECHK.TRANS64.TRYWAIT P0, [R3+URZ], R0 ;  /* 0x00000000030075a7 */ /* 0x001064000800017f */
[----:B-1----:R-:W-:Y:S05]  /*22d90*/  @!P0 NANOSLEEP.SYNCS 0x989680 ;  /* 0x009896800000895d */ /* 0x002fea0003900000 */
[----:B------:R-:W1:Y:S02]  /*22da0*/  @!P0 SYNCS.PHASECHK.TRANS64 P0, [R3+URZ], R0 ;  /* 0x00000000030085a7 */ /* 0x000e64000800007f */
[----:B-1----:R-:W-:Y:S05]  /*22db0*/  @!P0 BRA `(.L_x_551) ;  /* 0xfffffffc00f08947 */ /* 0x002fea000383ffff */
[----:B------:R-:W-:Y:S05]  /*22dc0*/  BRA `(.L_x_572) ;  /* 0xfffffff800387947 */ /* 0x000fea000383ffff */
.L_x_573:
[----:B------:R-:W-:-:S00]  /*22dd0*/  BRA `(.L_x_573) ;  /* 0xfffffffc00fc7947 */ /* 0x000fc0000383ffff */
[----:B------:R-:W-:-:S00]  /*22de0*/  NOP ;  /* 0x0000000000007918 */ /* 0x000fc00000000000 */
        /* <DEDUP_REMOVED lines=9> */
.L_x_574:


//--------------------- .nv.shared._ZN7cutlass13device_kernelINS_4gemm6kernel13GemmUniversalIN4cute5tupleIJiiiiEEENS1_10collective13CollectiveMmaINS1_37MainloopSm90TmaGmmaWarpSpecializedFP8ILi14ENS5_IJNS4_1CILi1EEESB_SB_EEENS1_35KernelTmaWarpSpecializedCooperativeEEENS5_IJNSA_ILi256EEENSA_ILi240EEENSA_ILi32EEEEEENS_12float_e4m3_tENS5_IJlSB_lEEESJ_SK_NS4_8TiledMMAINS4_8MMA_AtomIJNS4_4SM904GMMA30MMA_64x16x32_F32E4M3E4M3_SS_TNILNSO_7ScaleInE1ELSQ_1EEEEEENS4_6LayoutINS5_IJNSA_ILi2EEESB_SB_EEENS5_IJSB_NSA_ILi0EEESW_EEEEENS5_IJNS4_10UnderscoreESZ_SZ_EEEEENS4_13SM90_TMA_LOADENS4_14ComposedLayoutINS4_7SwizzleILi1ELi4ELi3EEENS4_18smem_ptr_flag_bitsILi8EEENST_INS5_IJNSA_ILi8EEESH_EEENS5_IJSH_SB_EEEEEEEvNS4_8identityES12_S1C_vS1D_EENS_8epilogue10collective6detail29Sm90TmaWarpSpecializedAdapterINS1G_15DefaultEpilogueISJ_SK_SK_NS1F_6thread17LinearCombinationISJ_Li1EffLNS1K_9ScaleType4KindE0ELNS_15FloatRoundStyleE2ESJ_EENS1_15EpilogueDefaultEEEEEvvEEEEvNT_6ParamsE --------------------------
	.section	.nv.shared._ZN7cutlass13device_kernelINS_4gemm6kernel13GemmUniversalIN4cute5tupleIJiiiiEEENS1_10collective13CollectiveMmaINS1_37MainloopSm90TmaGmmaWarpSpecializedFP8ILi14ENS5_IJNS4_1CILi1EEESB_SB_EEENS1_35KernelTmaWarpSpecializedCooperativeEEENS5_IJNSA_ILi256EEENSA_ILi240EEENSA_ILi32EEEEEENS_12float_e4m3_tENS5_IJlSB_lEEESJ_SK_NS4_8TiledMMAINS4_8MMA_AtomIJNS4_4SM904GMMA30MMA_64x16x32_F32E4M3E4M3_SS_TNILNSO_7ScaleInE1ELSQ_1EEEEEENS4_6LayoutINS5_IJNSA_ILi2EEESB_SB_EEENS5_IJSB_NSA_ILi0EEESW_EEEEENS5_IJNS4_10UnderscoreESZ_SZ_EEEEENS4_13SM90_TMA_LOADENS4_14ComposedLayoutINS4_7SwizzleILi1ELi4ELi3EEENS4_18smem_ptr_flag_bitsILi8EEENST_INS5_IJNSA_ILi8EEESH_EEENS5_IJSH_SB_EEEEEEEvNS4_8identityES12_S1C_vS1D_EENS_8epilogue10collective6detail29Sm90TmaWarpSpecializedAdapterINS1G_15DefaultEpilogueISJ_SK_SK_NS1F_6thread17LinearCombinationISJ_Li1EffLNS1K_9ScaleType4KindE0ELNS_15FloatRoundStyleE2ESJ_EENS1_15EpilogueDefaultEEEEEvvEEEEvNT_6ParamsE,"aw",@nobits
	.sectionflags	@""
	.align	16
	.zero		1024


//--------------------- .nv.shared.reserved.0     --------------------------
	.section	.nv.shared.reserved.0,"aw",@nobits
	.weak		__nv_reservedSMEM_offset_0_alias
	.size		__nv_reservedSMEM_offset_0_alias, 0, 0
	.other		__nv_reservedSMEM_offset_0_alias,@"STO_CUDA_RESERVED_SHARED STV_DEFAULT"
__nv_reservedSMEM_offset_0_alias:
	.zero		0


//--------------------- .nv.global                --------------------------
	.section	.nv.global,"aw",@nobits
.nv.global:
	.type		_ZN40_INTERNAL_30a0155b_4_k_cu_597cdd55_130984cute1_E,@object
	.size		_ZN40_INTERNAL_30a0155b_4_k_cu_597cdd55_130984cute1_E,(_ZN40_INTERNAL_30a0155b_4_k_cu_597cdd55_130984cuda3std3__45__cpo6cbeginE - _ZN40_INTERNAL_30a0155b_4_k_cu_597cdd55_130984cute1_E)
_ZN40_INTERNAL_30a0155b_4_k_cu_597cdd55_130984cute1_E:
	.zero		1
	.type		_ZN40_INTERNAL_30a0155b_4_k_cu_597cdd55_130984cuda3std3__45__cpo6cbeginE,@object
	.size		_ZN40_INTERNAL_30a0155b_4_k_cu_597cdd55_130984cuda3std3__45__cpo6cbeginE,(_ZN40_INTERNAL_30a0155b_4_k_cu_597cdd55_130984cuda3std3__48in_placeE - _ZN40_INTERNAL_30a0155b_4_k_cu_597cdd55_130984cuda3std3__45__cpo6cbeginE)
_ZN40_INTERNAL_30a0155b_4_k_cu_597cdd55_130984cuda3std3__45__cpo6cbeginE:
	.zero		1
	.type		_ZN40_INTERNAL_30a0155b_4_k_cu_597cdd55_130984cuda3std3__48in_placeE,@object
	.size		_ZN40_INTERNAL_30a0155b_4_k_cu_597cdd55_130984cuda3std3__48in_placeE,(_ZN40_INTERNAL_30a0155b_4_k_cu_597cdd55_130984cuda3std6ranges3__45__cpo9iter_moveE - _ZN40_INTERNAL_30a0155b_4_k_cu_597cdd55_130984cuda3std3__48in_placeE)
_ZN40_INTERNAL_30a0155b_4_k_cu_597cdd55_130984cuda3std3__48in_placeE:
	.zero		1
	.type		_ZN40_INTERNAL_30a0155b_4_k_cu_597cdd55_130984cuda3std6ranges3__45__cpo9iter_moveE,@object
	.size		_ZN40_INTERNAL_30a0155b_4_k_cu_597cdd55_130984cuda3std6ranges3__45__cpo9iter_moveE,(_ZN40_INTERNAL_30a0155b_4_k_cu_597cdd55_130984cuda3std3__45__cpo5beginE - _ZN40_INTERNAL_30a0155b_4_k_cu_597cdd55_130984cuda3std6ranges3__45__cpo9iter_moveE)
_ZN40_INTERNAL_30a0155b_4_k_cu_597cdd55_130984cuda3std6ranges3__45__cpo9iter_moveE:
	.zero		1
	.type		_ZN40_INTERNAL_30a0155b_4_k_cu_597cdd55_130984cuda3std3__45__cpo5beginE,@object
	.size		_ZN40_INTERNAL_30a0155b_4_k_cu_597cdd55_130984cuda3std3__45__cpo5beginE,(_ZN40_INTERNAL_30a0155b_4_k_cu_597cdd55_130984cuda3std3__442_GLOBAL__N__30a0155b_4_k_cu_597cdd55_130986ignoreE - _ZN40_INTERNAL_30a0155b_4_k_cu_597cdd55_130984cuda3std3__45__cpo5beginE)
_ZN40_INTERNAL_30a0155b_4_k_cu_597cdd55_130984cuda3std3__45__cpo5beginE:
	.zero		1
	.type		_ZN40_INTERNAL_30a0155b_4_k_cu_597cdd55_130984cuda3std3__442_GLOBAL__N__30a0155b_4_k_cu_597cdd55_130986ignoreE,@object
	.size		_ZN40_INTERNAL_30a0155b_4_k_cu_597cdd55_130984cuda3std3__442_GLOBAL__N__30a0155b_4_k_cu_597cdd55_130986ignoreE,(_ZN40_INTERNAL_30a0155b_4_k_cu_597cdd55_130984cute7productE - _ZN40_INTERNAL_30a0155b_4_k_cu_597cdd55_130984cuda3std3__442_GLOBAL__N__30a0155b_4_k_cu_597cdd55_130986ignoreE)
_ZN40_INTERNAL_30a0155b_4_k_cu_597cdd55_130984cuda3std3__442_GLOBAL__N__30a0155b_4_k_cu_597cdd55_130986ignoreE:
	.zero		1
	.type		_ZN40_INTERNAL_30a0155b_4_k_cu_597cdd55_130984cute7productE,@object
	.size		_ZN40_INTERNAL_30a0155b_4_k_cu_597cdd55_130984cute7productE,(_ZN40_INTERNAL_30a0155b_4_k_cu_597cdd55_130984cuda3std3__45__cpo3endE - _ZN40_INTERNAL_30a0155b_4_k_cu_597cdd55_130984cute7productE)
_ZN40_INTERNAL_30a0155b_4_k_cu_597cdd55_130984cute7productE:
	.zero		1
	.type		_ZN40_INTERNAL_30a0155b_4_k_cu_597cdd55_130984cuda3std3__45__cpo3endE,@object
	.size		_ZN40_INTERNAL_30a0155b_4_k_cu_597cdd55_130984cuda3std3__45__cpo3endE,(_ZN40_INTERNAL_30a0155b_4_k_cu_597cdd55_130984cuda3std3__419piecewise_constructE - _ZN40_INTERNAL_30a0155b_4_k_cu_597cdd55_130984cuda3std3__45__cpo3endE)
_ZN40_INTERNAL_30a0155b_4_k_cu_597cdd55_130984cuda3std3__45__cpo3endE:
	.zero		1
	.type		_ZN40_INTERNAL_30a0155b_4_k_cu_597cdd55_130984cuda3std3__419piecewise_constructE,@object
	.size		_ZN40_INTERNAL_30a0155b_4_k_cu_597cdd55_130984cuda3std3__419piecewise_constructE,(_ZN40_INTERNAL_30a0155b_4_k_cu_597cdd55_130984cuda3std3__45__cpo4cendE - _ZN40_INTERNAL_30a0155b_4_k_cu_597cdd55_130984cuda3std3__419piecewise_constructE)
_ZN40_INTERNAL_30a0155b_4_k_cu_597cdd55_130984cuda3std3__419piecewise_constructE:
	.zero		1
	.type		_ZN40_INTERNAL_30a0155b_4_k_cu_597cdd55_130984cuda3std3__45__cpo4cendE,@object
	.size		_ZN40_INTERNAL_30a0155b_4_k_cu_597cdd55_130984cuda3std3__45__cpo4cendE,(_ZN40_INTERNAL_30a0155b_4_k_cu_597cdd55_130984cuda3std6ranges3__45__cpo4swapE - _ZN40_INTERNAL_30a0155b_4_k_cu_597cdd55_130984cuda3std3__45__cpo4cendE)
_ZN40_INTERNAL_30a0155b_4_k_cu_597cdd55_130984cuda3std3__45__cpo4cendE:
	.zero		1
	.type		_ZN40_INTERNAL_30a0155b_4_k_cu_597cdd55_130984cuda3std6ranges3__45__cpo4swapE,@object
	.size		_ZN40_INTERNAL_30a0155b_4_k_cu_597cdd55_130984cuda3std6ranges3__45__cpo4swapE,(.L_7 - _ZN40_INTERNAL_30a0155b_4_k_cu_597cdd55_130984cuda3std6ranges3__45__cpo4swapE)
_ZN40_INTERNAL_30a0155b_4_k_cu_597cdd55_130984cuda3std6ranges3__45__cpo4swapE:
	.zero		1
.L_7:


//--------------------- .nv.constant0._ZN7cutlass13device_kernelINS_4gemm6kernel13GemmUniversalIN4cute5tupleIJiiiiEEENS1_10collective13CollectiveMmaINS1_37MainloopSm90TmaGmmaWarpSpecializedFP8ILi14ENS5_IJNS4_1CILi1EEESB_SB_EEENS1_35KernelTmaWarpSpecializedCooperativeEEENS5_IJNSA_ILi256EEENSA_ILi240EEENSA_ILi32EEEEEENS_12float_e4m3_tENS5_IJlSB_lEEESJ_SK_NS4_8TiledMMAINS4_8MMA_AtomIJNS4_4SM904GMMA30MMA_64x16x32_F32E4M3E4M3_SS_TNILNSO_7ScaleInE1ELSQ_1EEEEEENS4_6LayoutINS5_IJNSA_ILi2EEESB_SB_EEENS5_IJSB_NSA_ILi0EEESW_EEEEENS5_IJNS4_10UnderscoreESZ_SZ_EEEEENS4_13SM90_TMA_LOADENS4_14ComposedLayoutINS4_7SwizzleILi1ELi4ELi3EEENS4_18smem_ptr_flag_bitsILi8EEENST_INS5_IJNSA_ILi8EEESH_EEENS5_IJSH_SB_EEEEEEEvNS4_8identityES12_S1C_vS1D_EENS_8epilogue10collective6detail29Sm90TmaWarpSpecializedAdapterINS1G_15DefaultEpilogueISJ_SK_SK_NS1F_6thread17LinearCombinationISJ_Li1EffLNS1K_9ScaleType4KindE0ELNS_15FloatRoundStyleE2ESJ_EENS1_15EpilogueDefaultEEEEEvvEEEEvNT_6ParamsE --------------------------
	.section	.nv.constant0._ZN7cutlass13device_kernelINS_4gemm6kernel13GemmUniversalIN4cute5tupleIJiiiiEEENS1_10collective13CollectiveMmaINS1_37MainloopSm90TmaGmmaWarpSpecializedFP8ILi14ENS5_IJNS4_1CILi1EEESB_SB_EEENS1_35KernelTmaWarpSpecializedCooperativeEEENS5_IJNSA_ILi256EEENSA_ILi240EEENSA_ILi32EEEEEENS_12float_e4m3_tENS5_IJlSB_lEEESJ_SK_NS4_8TiledMMAINS4_8MMA_AtomIJNS4_4SM904GMMA30MMA_64x16x32_F32E4M3E4M3_SS_TNILNSO_7ScaleInE1ELSQ_1EEEEEENS4_6LayoutINS5_IJNSA_ILi2EEESB_SB_EEENS5_IJSB_NSA_ILi0EEESW_EEEEENS5_IJNS4_10UnderscoreESZ_SZ_EEEEENS4_13SM90_TMA_LOADENS4_14ComposedLayoutINS4_7SwizzleILi1ELi4ELi3EEENS4_18smem_ptr_flag_bitsILi8EEENST_INS5_IJNSA_ILi8EEESH_EEENS5_IJSH_SB_EEEEEEEvNS4_8identityES12_S1C_vS1D_EENS_8epilogue10collective6detail29Sm90TmaWarpSpecializedAdapterINS1G_15DefaultEpilogueISJ_SK_SK_NS1F_6thread17LinearCombinationISJ_Li1EffLNS1K_9ScaleType4KindE0ELNS_15FloatRoundStyleE2ESJ_EENS1_15EpilogueDefaultEEEEEvvEEEEvNT_6ParamsE,"a",@progbits
	.sectionflags	@""
	.align	4
.nv.constant0._ZN7cutlass13device_kernelINS_4gemm6kernel13GemmUniversalIN4cute5tupleIJiiiiEEENS1_10collective13CollectiveMmaINS1_37MainloopSm90TmaGmmaWarpSpecializedFP8ILi14ENS5_IJNS4_1CILi1EEESB_SB_EEENS1_35KernelTmaWarpSpecializedCooperativeEEENS5_IJNSA_ILi256EEENSA_ILi240EEENSA_ILi32EEEEEENS_12float_e4m3_tENS5_IJlSB_lEEESJ_SK_NS4_8TiledMMAINS4_8MMA_AtomIJNS4_4SM904GMMA30MMA_64x16x32_F32E4M3E4M3_SS_TNILNSO_7ScaleInE1ELSQ_1EEEEEENS4_6LayoutINS5_IJNSA_ILi2EEESB_SB_EEENS5_IJSB_NSA_ILi0EEESW_EEEEENS5_IJNS4_10UnderscoreESZ_SZ_EEEEENS4_13SM90_TMA_LOADENS4_14ComposedLayoutINS4_7SwizzleILi1ELi4ELi3EEENS4_18smem_ptr_flag_bitsILi8EEENST_INS5_IJNSA_ILi8EEESH_EEENS5_IJSH_SB_EEEEEEEvNS4_8identityES12_S1C_vS1D_EENS_8epilogue10collective6detail29Sm90TmaWarpSpecializedAdapterINS1G_15DefaultEpilogueISJ_SK_SK_NS1F_6thread17LinearCombinationISJ_Li1EffLNS1K_9ScaleType4KindE0ELNS_15FloatRoundStyleE2ESJ_EENS1_15EpilogueDefaultEEEEEvvEEEEvNT_6ParamsE:
	.zero		1664


//--------------------- SYMBOLS --------------------------

	.type		.nv.reservedSmem.offset0,@object
	.size		.nv.reservedSmem.offset0,0x4
